	.target	sm_90a

	.elftype	@"ET_EXEC"


//--------------------- .note.nv.tkinfo           --------------------------
	.section	.note.nv.tkinfo,"",@"SHT_NOTE"
	.sectionflags	@"SHF_NOTE_NV_TKINFO"
	.tkinfo
        /*0018*/ 	.word	0x00000002
        /*0030*/ 	.string	""
        /*0030*/ 	.string	"ptxas"
        /*0030*/ 	.string	"Cuda compilation tools, release 13.0, V13.0.88"
        /*0030*/ 	.string	"Build cuda_13.0.r13.0/compiler.36424714_0"
        /*0030*/ 	.string	"-arch sm_90a -m 64 "



//--------------------- .note.nv.cuinfo           --------------------------
	.section	.note.nv.cuinfo,"",@"SHT_NOTE"
	.sectionflags	@"SHF_NOTE_NV_CUINFO"
        /*0018*/ 	.short	0x0002
        /*001a*/ 	.short	0x005a
        /*001c*/ 	.short	0x0082
	.zero		2


//--------------------- .nv.info                  --------------------------
	.section	.nv.info,"",@"SHT_CUDA_INFO"
	.align	4


	//----- nvinfo : EIATTR_REGCOUNT
	.align		4
        /*0000*/ 	.byte	0x04, 0x2f
        /*0002*/ 	.short	(.L_12 - .L_11)
	.align		4
.L_11:
        /*0004*/ 	.word	index@(_ZN7cutlass13device_kernelINS_4gemm6kernel13GemmUniversalIN4cute5tupleIJiiiiEEENS1_10collective13CollectiveMmaINS1_37MainloopSm90TmaGmmaWarpSpecializedFP8ILi28ENS5_IJNS4_1CILi1EEENSA_ILi2EEESB_EEENS1_35KernelTmaWarpSpecializedCooperativeEEENS5_IJNSA_ILi128EEESG_NSA_ILi32EEEEEENS_12float_e5m2_tENS5_IJlSB_lEEESJ_SK_NS4_8TiledMMAINS4_8MMA_AtomIJNS4_4SM904GMMA31MMA_64x128x32_F32E5M2E5M2_SS_TNILNSO_7ScaleInE1ELSQ_1EEEEEENS4_6LayoutINS5_IJSC_SB_SB_EEENS5_IJSB_NSA_ILi0EEESV_EEEEENS5_IJNS4_10UnderscoreESY_SY_EEEEENS4_23SM90_TMA_LOAD_MULTICASTENS4_14ComposedLayoutINS4_7SwizzleILi1ELi4ELi3EEENS4_18smem_ptr_flag_bitsILi8EEENST_INS5_IJNSA_ILi8EEESH_EEENS5_IJSH_SB_EEEEEEEvNS4_8identityENS4_13SM90_TMA_LOADES1B_vS1C_EENS_8epilogue10collective6detail29Sm90TmaWarpSpecializedAdapterINS1G_15DefaultEpilogueISJ_SK_SK_NS1F_6thread17LinearCombinationISJ_Li1EffLNS1K_9ScaleType4KindE0ELNS_15FloatRoundStyleE2ESJ_EENS1_15EpilogueDefaultEEEEEvvEEEEvNT_6ParamsE)
        /*0008*/ 	.word	0x000000a8


	//----- nvinfo : EIATTR_FRAME_SIZE
	.align		4
.L_12:
        /*000c*/ 	.byte	0x04, 0x11
        /*000e*/ 	.short	(.L_14 - .L_13)
	.align		4
.L_13:
        /*0010*/ 	.word	index@(_ZN7cutlass13device_kernelINS_4gemm6kernel13GemmUniversalIN4cute5tupleIJiiiiEEENS1_10collective13CollectiveMmaINS1_37MainloopSm90TmaGmmaWarpSpecializedFP8ILi28ENS5_IJNS4_1CILi1EEENSA_ILi2EEESB_EEENS1_35KernelTmaWarpSpecializedCooperativeEEENS5_IJNSA_ILi128EEESG_NSA_ILi32EEEEEENS_12float_e5m2_tENS5_IJlSB_lEEESJ_SK_NS4_8TiledMMAINS4_8MMA_AtomIJNS4_4SM904GMMA31MMA_64x128x32_F32E5M2E5M2_SS_TNILNSO_7ScaleInE1ELSQ_1EEEEEENS4_6LayoutINS5_IJSC_SB_SB_EEENS5_IJSB_NSA_ILi0EEESV_EEEEENS5_IJNS4_10UnderscoreESY_SY_EEEEENS4_23SM90_TMA_LOAD_MULTICASTENS4_14ComposedLayoutINS4_7SwizzleILi1ELi4ELi3EEENS4_18smem_ptr_flag_bitsILi8EEENST_INS5_IJNSA_ILi8EEESH_EEENS5_IJSH_SB_EEEEEEEvNS4_8identityENS4_13SM90_TMA_LOADES1B_vS1C_EENS_8epilogue10collective6detail29Sm90TmaWarpSpecializedAdapterINS1G_15DefaultEpilogueISJ_SK_SK_NS1F_6thread17LinearCombinationISJ_Li1EffLNS1K_9ScaleType4KindE0ELNS_15FloatRoundStyleE2ESJ_EENS1_15EpilogueDefaultEEEEEvvEEEEvNT_6ParamsE)
        /*0014*/ 	.word	0x00000000


	//----- nvinfo : EIATTR_MIN_STACK_SIZE
	.align		4
.L_14:
        /*0018*/ 	.byte	0x04, 0x12
        /*001a*/ 	.short	(.L_16 - .L_15)
	.align		4
.L_15:
        /*001c*/ 	.word	index@(_ZN7cutlass13device_kernelINS_4gemm6kernel13GemmUniversalIN4cute5tupleIJiiiiEEENS1_10collective13CollectiveMmaINS1_37MainloopSm90TmaGmmaWarpSpecializedFP8ILi28ENS5_IJNS4_1CILi1EEENSA_ILi2EEESB_EEENS1_35KernelTmaWarpSpecializedCooperativeEEENS5_IJNSA_ILi128EEESG_NSA_ILi32EEEEEENS_12float_e5m2_tENS5_IJlSB_lEEESJ_SK_NS4_8TiledMMAINS4_8MMA_AtomIJNS4_4SM904GMMA31MMA_64x128x32_F32E5M2E5M2_SS_TNILNSO_7ScaleInE1ELSQ_1EEEEEENS4_6LayoutINS5_IJSC_SB_SB_EEENS5_IJSB_NSA_ILi0EEESV_EEEEENS5_IJNS4_10UnderscoreESY_SY_EEEEENS4_23SM90_TMA_LOAD_MULTICASTENS4_14ComposedLayoutINS4_7SwizzleILi1ELi4ELi3EEENS4_18smem_ptr_flag_bitsILi8EEENST_INS5_IJNSA_ILi8EEESH_EEENS5_IJSH_SB_EEEEEEEvNS4_8identityENS4_13SM90_TMA_LOADES1B_vS1C_EENS_8epilogue10collective6detail29Sm90TmaWarpSpecializedAdapterINS1G_15DefaultEpilogueISJ_SK_SK_NS1F_6thread17LinearCombinationISJ_Li1EffLNS1K_9ScaleType4KindE0ELNS_15FloatRoundStyleE2ESJ_EENS1_15EpilogueDefaultEEEEEvvEEEEvNT_6ParamsE)
        /*0020*/ 	.word	0x00000000
.L_16:


//--------------------- .nv.compat                --------------------------
	.section	.nv.compat,"",@"SHT_CUDA_COMPAT_INFO"
	.align	4
        /*0000*/ 	.byte	0x02, 0x09, 0x01, 0x00, 0x02, 0x02, 0x04, 0x00, 0x02, 0x05, 0x05, 0x00, 0x03, 0x07, 0x01, 0x01
        /*0010*/ 	.byte	0x02, 0x03, 0x01, 0x00, 0x02, 0x06, 0x01, 0x00, 0x04, 0x0b, 0x08, 0x00, 0x00, 0x00, 0x00, 0x00
        /*0020*/ 	.byte	0x00, 0x00, 0x00, 0x00


//--------------------- .nv.info._ZN7cutlass13device_kernelINS_4gemm6kernel13GemmUniversalIN4cute5tupleIJiiiiEEENS1_10collective13CollectiveMmaINS1_37MainloopSm90TmaGmmaWarpSpecializedFP8ILi28ENS5_IJNS4_1CILi1EEENSA_ILi2EEESB_EEENS1_35KernelTmaWarpSpecializedCooperativeEEENS5_IJNSA_ILi128EEESG_NSA_ILi32EEEEEENS_12float_e5m2_tENS5_IJlSB_lEEESJ_SK_NS4_8TiledMMAINS4_8MMA_AtomIJNS4_4SM904GMMA31MMA_64x128x32_F32E5M2E5M2_SS_TNILNSO_7ScaleInE1ELSQ_1EEEEEENS4_6LayoutINS5_IJSC_SB_SB_EEENS5_IJSB_NSA_ILi0EEESV_EEEEENS5_IJNS4_10UnderscoreESY_SY_EEEEENS4_23SM90_TMA_LOAD_MULTICASTENS4_14ComposedLayoutINS4_7SwizzleILi1ELi4ELi3EEENS4_18smem_ptr_flag_bitsILi8EEENST_INS5_IJNSA_ILi8EEESH_EEENS5_IJSH_SB_EEEEEEEvNS4_8identityENS4_13SM90_TMA_LOADES1B_vS1C_EENS_8epilogue10collective6detail29Sm90TmaWarpSpecializedAdapterINS1G_15DefaultEpilogueISJ_SK_SK_NS1F_6thread17LinearCombinationISJ_Li1EffLNS1K_9ScaleType4KindE0ELNS_15FloatRoundStyleE2ESJ_EENS1_15EpilogueDefaultEEEEEvvEEEEvNT_6ParamsE --------------------------
	.section	.nv.info._ZN7cutlass13device_kernelINS_4gemm6kernel13GemmUniversalIN4cute5tupleIJiiiiEEENS1_10collective13CollectiveMmaINS1_37MainloopSm90TmaGmmaWarpSpecializedFP8ILi28ENS5_IJNS4_1CILi1EEENSA_ILi2EEESB_EEENS1_35KernelTmaWarpSpecializedCooperativeEEENS5_IJNSA_ILi128EEESG_NSA_ILi32EEEEEENS_12float_e5m2_tENS5_IJlSB_lEEESJ_SK_NS4_8TiledMMAINS4_8MMA_AtomIJNS4_4SM904GMMA31MMA_64x128x32_F32E5M2E5M2_SS_TNILNSO_7ScaleInE1ELSQ_1EEEEEENS4_6LayoutINS5_IJSC_SB_SB_EEENS5_IJSB_NSA_ILi0EEESV_EEEEENS5_IJNS4_10UnderscoreESY_SY_EEEEENS4_23SM90_TMA_LOAD_MULTICASTENS4_14ComposedLayoutINS4_7SwizzleILi1ELi4ELi3EEENS4_18smem_ptr_flag_bitsILi8EEENST_INS5_IJNSA_ILi8EEESH_EEENS5_IJSH_SB_EEEEEEEvNS4_8identityENS4_13SM90_TMA_LOADES1B_vS1C_EENS_8epilogue10collective6detail29Sm90TmaWarpSpecializedAdapterINS1G_15DefaultEpilogueISJ_SK_SK_NS1F_6thread17LinearCombinationISJ_Li1EffLNS1K_9ScaleType4KindE0ELNS_15FloatRoundStyleE2ESJ_EENS1_15EpilogueDefaultEEEEEvvEEEEvNT_6ParamsE,"",@"SHT_CUDA_INFO"
	.sectionflags	@""
	.align	4


	//----- nvinfo : EIATTR_CUDA_API_VERSION
	.align		4
        /*0000*/ 	.byte	0x04, 0x37
        /*0002*/ 	.short	(.L_18 - .L_17)
.L_17:
        /*0004*/ 	.word	0x00000082


	//----- nvinfo : EIATTR_KPARAM_INFO
	.align		4
.L_18:
        /*0008*/ 	.byte	0x04, 0x17
        /*000a*/ 	.short	(.L_20 - .L_19)
.L_19:
        /*000c*/ 	.word	0x00000000
        /*0010*/ 	.short	0x0000
        /*0012*/ 	.short	0x0070
        /*0014*/ 	.byte	0x00, 0xf0, 0x01, 0x10


	//----- nvinfo : EIATTR_SPARSE_MMA_MASK
	.align		4
.L_20:
        /*0018*/ 	.byte	0x03, 0x50
        /*001a*/ 	.short	0x0000


	//----- nvinfo : EIATTR_MAXREG_COUNT
	.align		4
        /*001c*/ 	.byte	0x03, 0x1b
        /*001e*/ 	.short	0x00a8


	//----- nvinfo : EIATTR_NUM_BARRIERS
	.align		4
        /*0020*/ 	.byte	0x02, 0x4c
        /*0022*/ 	.byte	0x01
	.zero		1


	//----- nvinfo : EIATTR_MERCURY_ISA_VERSION
	.align		4
        /*0024*/ 	.byte	0x03, 0x5f
        /*0026*/ 	.short	0x0101


	//----- nvinfo : EIATTR_INT_WARP_WIDE_INSTR_OFFSETS
	.align		4
        /*0028*/ 	.byte	0x04, 0x31
        /*002a*/ 	.short	(.L_22 - .L_21)


	//   ....[0]....
.L_21:
        /*002c*/ 	.word	0x00000770


	//   ....[1]....
        /*0030*/ 	.word	0x00000790


	//   ....[2]....
        /*0034*/ 	.word	0x00000960


	//----- nvinfo : EIATTR_COOP_GROUP_MASK_REGIDS
	.align		4
.L_22:
        /*0038*/ 	.byte	0x04, 0x29
        /*003a*/ 	.short	(.L_24 - .L_23)


	//   ....[0]....
.L_23:
        /*003c*/ 	.word	0xffffffff


	//   ....[1]....
        /*0040*/ 	.word	0xffffffff


	//   ....[2]....
        /*0044*/ 	.word	0xffffffff


	//   ....[3]....
        /*0048*/ 	.word	0xffffffff


	//   ....[4]....
        /*004c*/ 	.word	0xffffffff


	//   ....[5]....
        /*0050*/ 	.word	0xffffffff


	//----- nvinfo : EIATTR_COOP_GROUP_INSTR_OFFSETS
	.align		4
.L_24:
        /*0054*/ 	.byte	0x04, 0x28
        /*0056*/ 	.short	(.L_26 - .L_25)


	//   ....[0]....
.L_25:
        /*0058*/ 	.word	0x00000060


	//   ....[1]....
        /*005c*/ 	.word	0x00000070


	//   ....[2]....
        /*0060*/ 	.word	0x00000130


	//   ....[3]....
        /*0064*/ 	.word	0x000005f0


	//   ....[4]....
        /*0068*/ 	.word	0x00000aa0


	//   ....[5]....
        /*006c*/ 	.word	0x00001520


	//----- nvinfo : EIATTR_REG_RECONFIG
	.align		4
.L_26:
        /*0070*/ 	.byte	0x01, 0x54
	.zero		2


	//----- nvinfo : EIATTR_MBARRIER_INSTR_OFFSETS
	.align		4
        /*0074*/ 	.byte	0x04, 0x39
        /*0076*/ 	.short	(.L_28 - .L_27)


	//   ....[0]....
.L_27:
        /*0078*/ 	.word	0x00000250
        /*007c*/ 	.word	0x000000ff
        /*0080*/ 	.word	0x00000000
        /*0084*/ 	.short	0x0100
        /*0086*/ 	.byte	0x08
	.zero		1


	//   ....[1]....
        /*0088*/ 	.word	0x00000260
        /*008c*/ 	.word	0x000000ff
        /*0090*/ 	.word	0x000000e0
        /*0094*/ 	.short	0x0100
        /*0096*/ 	.byte	0x08
	.zero		1


	//   ....[2]....
        /*0098*/ 	.word	0x00000270
        /*009c*/ 	.word	0x000000ff
        /*00a0*/ 	.word	0x00000008
        /*00a4*/ 	.short	0x0100
        /*00a6*/ 	.byte	0x08
	.zero		1


	//   ....[3]....
        /*00a8*/ 	.word	0x00000280
        /*00ac*/ 	.word	0x000000ff
        /*00b0*/ 	.word	0x000000e8
        /*00b4*/ 	.short	0x0100
        /*00b6*/ 	.byte	0x08
	.zero		1


	//   ....[4]....
        /*00b8*/ 	.word	0x00000290
        /*00bc*/ 	.word	0x000000ff
        /*00c0*/ 	.word	0x00000010
        /*00c4*/ 	.short	0x0100
        /*00c6*/ 	.byte	0x08
	.zero		1


	//   ....[5]....
        /*00c8*/ 	.word	0x000002a0
        /*00cc*/ 	.word	0x000000ff
        /*00d0*/ 	.word	0x000000f0
        /*00d4*/ 	.short	0x0100
        /*00d6*/ 	.byte	0x08
	.zero		1


	//   ....[6]....
        /*00d8*/ 	.word	0x000002b0
        /*00dc*/ 	.word	0x000000ff
        /*00e0*/ 	.word	0x00000018
        /*00e4*/ 	.short	0x0100
        /*00e6*/ 	.byte	0x08
	.zero		1


	//   ....[7]....
        /*00e8*/ 	.word	0x000002c0
        /*00ec*/ 	.word	0x000000ff
        /*00f0*/ 	.word	0x000000f8
        /*00f4*/ 	.short	0x0100
        /*00f6*/ 	.byte	0x08
	.zero		1


	//   ....[8]....
        /*00f8*/ 	.word	0x000002d0
        /*00fc*/ 	.word	0x000000ff
        /*0100*/ 	.word	0x00000020
        /*0104*/ 	.short	0x0100
        /*0106*/ 	.byte	0x08
	.zero		1


	//   ....[9]....
        /*0108*/ 	.word	0x000002e0
        /*010c*/ 	.word	0x000000ff
        /*0110*/ 	.word	0x00000100
        /*0114*/ 	.short	0x0100
        /*0116*/ 	.byte	0x08
	.zero		1


	//   ....[10]....
        /*0118*/ 	.word	0x000002f0
        /*011c*/ 	.word	0x000000ff
        /*0120*/ 	.word	0x00000028
        /*0124*/ 	.short	0x0100
        /*0126*/ 	.byte	0x08
	.zero		1


	//   ....[11]....
        /*0128*/ 	.word	0x00000300
        /*012c*/ 	.word	0x000000ff
        /*0130*/ 	.word	0x00000108
        /*0134*/ 	.short	0x0100
        /*0136*/ 	.byte	0x08
	.zero		1


	//   ....[12]....
        /*0138*/ 	.word	0x00000310
        /*013c*/ 	.word	0x000000ff
        /*0140*/ 	.word	0x00000030
        /*0144*/ 	.short	0x0100
        /*0146*/ 	.byte	0x08
	.zero		1


	//   ....[13]....
        /*0148*/ 	.word	0x00000320
        /*014c*/ 	.word	0x000000ff
        /*0150*/ 	.word	0x00000110
        /*0154*/ 	.short	0x0100
        /*0156*/ 	.byte	0x08
	.zero		1


	//   ....[14]....
        /*0158*/ 	.word	0x00000330
        /*015c*/ 	.word	0x000000ff
        /*0160*/ 	.word	0x00000038
        /*0164*/ 	.short	0x0100
        /*0166*/ 	.byte	0x08
	.zero		1


	//   ....[15]....
        /*0168*/ 	.word	0x00000340
        /*016c*/ 	.word	0x000000ff
        /*0170*/ 	.word	0x00000118
        /*0174*/ 	.short	0x0100
        /*0176*/ 	.byte	0x08
	.zero		1


	//   ....[16]....
        /*0178*/ 	.word	0x00000350
        /*017c*/ 	.word	0x000000ff
        /*0180*/ 	.word	0x00000040
        /*0184*/ 	.short	0x0100
        /*0186*/ 	.byte	0x08
	.zero		1


	//   ....[17]....
        /*0188*/ 	.word	0x00000360
        /*018c*/ 	.word	0x000000ff
        /*0190*/ 	.word	0x00000120
        /*0194*/ 	.short	0x0100
        /*0196*/ 	.byte	0x08
	.zero		1


	//   ....[18]....
        /*0198*/ 	.word	0x00000370
        /*019c*/ 	.word	0x000000ff
        /*01a0*/ 	.word	0x00000048
        /*01a4*/ 	.short	0x0100
        /*01a6*/ 	.byte	0x08
	.zero		1


	//   ....[19]....
        /*01a8*/ 	.word	0x00000380
        /*01ac*/ 	.word	0x000000ff
        /*01b0*/ 	.word	0x00000128
        /*01b4*/ 	.short	0x0100
        /*01b6*/ 	.byte	0x08
	.zero		1


	//   ....[20]....
        /*01b8*/ 	.word	0x00000390
        /*01bc*/ 	.word	0x000000ff
        /*01c0*/ 	.word	0x00000050
        /*01c4*/ 	.short	0x0100
        /*01c6*/ 	.byte	0x08
	.zero		1


	//   ....[21]....
        /*01c8*/ 	.word	0x000003a0
        /*01cc*/ 	.word	0x000000ff
        /*01d0*/ 	.word	0x00000130
        /*01d4*/ 	.short	0x0100
        /*01d6*/ 	.byte	0x08
	.zero		1


	//   ....[22]....
        /*01d8*/ 	.word	0x000003b0
        /*01dc*/ 	.word	0x000000ff
        /*01e0*/ 	.word	0x00000058
        /*01e4*/ 	.short	0x0100
        /*01e6*/ 	.byte	0x08
	.zero		1


	//   ....[23]....
        /*01e8*/ 	.word	0x000003c0
        /*01ec*/ 	.word	0x000000ff
        /*01f0*/ 	.word	0x00000138
        /*01f4*/ 	.short	0x0100
        /*01f6*/ 	.byte	0x08
	.zero		1


	//   ....[24]....
        /*01f8*/ 	.word	0x000003d0
        /*01fc*/ 	.word	0x000000ff
        /*0200*/ 	.word	0x00000060
        /*0204*/ 	.short	0x0100
        /*0206*/ 	.byte	0x08
	.zero		1


	//   ....[25]....
        /*0208*/ 	.word	0x000003e0
        /*020c*/ 	.word	0x000000ff
        /*0210*/ 	.word	0x00000140
        /*0214*/ 	.short	0x0100
        /*0216*/ 	.byte	0x08
	.zero		1


	//   ....[26]....
        /*0218*/ 	.word	0x000003f0
        /*021c*/ 	.word	0x000000ff
        /*0220*/ 	.word	0x00000068
        /*0224*/ 	.short	0x0100
        /*0226*/ 	.byte	0x08
	.zero		1


	//   ....[27]....
        /*0228*/ 	.word	0x00000400
        /*022c*/ 	.word	0x000000ff
        /*0230*/ 	.word	0x00000148
        /*0234*/ 	.short	0x0100
        /*0236*/ 	.byte	0x08
	.zero		1


	//   ....[28]....
        /*0238*/ 	.word	0x00000410
        /*023c*/ 	.word	0x000000ff
        /*0240*/ 	.word	0x00000070
        /*0244*/ 	.short	0x0100
        /*0246*/ 	.byte	0x08
	.zero		1


	//   ....[29]....
        /*0248*/ 	.word	0x00000420
        /*024c*/ 	.word	0x000000ff
        /*0250*/ 	.word	0x00000150
        /*0254*/ 	.short	0x0100
        /*0256*/ 	.byte	0x08
	.zero		1


	//   ....[30]....
        /*0258*/ 	.word	0x00000430
        /*025c*/ 	.word	0x000000ff
        /*0260*/ 	.word	0x00000078
        /*0264*/ 	.short	0x0100
        /*0266*/ 	.byte	0x08
	.zero		1


	//   ....[31]....
        /*0268*/ 	.word	0x00000440
        /*026c*/ 	.word	0x000000ff
        /*0270*/ 	.word	0x00000158
        /*0274*/ 	.short	0x0100
        /*0276*/ 	.byte	0x08
	.zero		1


	//   ....[32]....
        /*0278*/ 	.word	0x00000450
        /*027c*/ 	.word	0x000000ff
        /*0280*/ 	.word	0x00000080
        /*0284*/ 	.short	0x0100
        /*0286*/ 	.byte	0x08
	.zero		1


	//   ....[33]....
        /*0288*/ 	.word	0x00000460
        /*028c*/ 	.word	0x000000ff
        /*0290*/ 	.word	0x00000160
        /*0294*/ 	.short	0x0100
        /*0296*/ 	.byte	0x08
	.zero		1


	//   ....[34]....
        /*0298*/ 	.word	0x00000470
        /*029c*/ 	.word	0x000000ff
        /*02a0*/ 	.word	0x00000088
        /*02a4*/ 	.short	0x0100
        /*02a6*/ 	.byte	0x08
	.zero		1


	//   ....[35]....
        /*02a8*/ 	.word	0x00000480
        /*02ac*/ 	.word	0x000000ff
        /*02b0*/ 	.word	0x00000168
        /*02b4*/ 	.short	0x0100
        /*02b6*/ 	.byte	0x08
	.zero		1


	//   ....[36]....
        /*02b8*/ 	.word	0x00000490
        /*02bc*/ 	.word	0x000000ff
        /*02c0*/ 	.word	0x00000090
        /*02c4*/ 	.short	0x0100
        /*02c6*/ 	.byte	0x08
	.zero		1


	//   ....[37]....
        /*02c8*/ 	.word	0x000004a0
        /*02cc*/ 	.word	0x000000ff
        /*02d0*/ 	.word	0x00000170
        /*02d4*/ 	.short	0x0100
        /*02d6*/ 	.byte	0x08
	.zero		1


	//   ....[38]....
        /*02d8*/ 	.word	0x000004b0
        /*02dc*/ 	.word	0x000000ff
        /*02e0*/ 	.word	0x00000098
        /*02e4*/ 	.short	0x0100
        /*02e6*/ 	.byte	0x08
	.zero		1


	//   ....[39]....
        /*02e8*/ 	.word	0x000004c0
        /*02ec*/ 	.word	0x000000ff
        /*02f0*/ 	.word	0x00000178
        /*02f4*/ 	.short	0x0100
        /*02f6*/ 	.byte	0x08
	.zero		1


	//   ....[40]....
        /*02f8*/ 	.word	0x000004d0
        /*02fc*/ 	.word	0x000000ff
        /*0300*/ 	.word	0x000000a0
        /*0304*/ 	.short	0x0100
        /*0306*/ 	.byte	0x08
	.zero		1


	//   ....[41]....
        /*0308*/ 	.word	0x000004e0
        /*030c*/ 	.word	0x000000ff
        /*0310*/ 	.word	0x00000180
        /*0314*/ 	.short	0x0100
        /*0316*/ 	.byte	0x08
	.zero		1


	//   ....[42]....
        /*0318*/ 	.word	0x000004f0
        /*031c*/ 	.word	0x000000ff
        /*0320*/ 	.word	0x000000a8
        /*0324*/ 	.short	0x0100
        /*0326*/ 	.byte	0x08
	.zero		1


	//   ....[43]....
        /*0328*/ 	.word	0x00000500
        /*032c*/ 	.word	0x000000ff
        /*0330*/ 	.word	0x00000188
        /*0334*/ 	.short	0x0100
        /*0336*/ 	.byte	0x08
	.zero		1


	//   ....[44]....
        /*0338*/ 	.word	0x00000510
        /*033c*/ 	.word	0x000000ff
        /*0340*/ 	.word	0x000000b0
        /*0344*/ 	.short	0x0100
        /*0346*/ 	.byte	0x08
	.zero		1


	//   ....[45]....
        /*0348*/ 	.word	0x00000520
        /*034c*/ 	.word	0x000000ff
        /*0350*/ 	.word	0x00000190
        /*0354*/ 	.short	0x0100
        /*0356*/ 	.byte	0x08
	.zero		1


	//   ....[46]....
        /*0358*/ 	.word	0x00000530
        /*035c*/ 	.word	0x000000ff
        /*0360*/ 	.word	0x000000b8
        /*0364*/ 	.short	0x0100
        /*0366*/ 	.byte	0x08
	.zero		1


	//   ....[47]....
        /*0368*/ 	.word	0x00000540
        /*036c*/ 	.word	0x000000ff
        /*0370*/ 	.word	0x00000198
        /*0374*/ 	.short	0x0100
        /*0376*/ 	.byte	0x08
	.zero		1


	//   ....[48]....
        /*0378*/ 	.word	0x00000550
        /*037c*/ 	.word	0x000000ff
        /*0380*/ 	.word	0x000000c0
        /*0384*/ 	.short	0x0100
        /*0386*/ 	.byte	0x08
	.zero		1


	//   ....[49]....
        /*0388*/ 	.word	0x00000560
        /*038c*/ 	.word	0x000000ff
        /*0390*/ 	.word	0x000001a0
        /*0394*/ 	.short	0x0100
        /*0396*/ 	.byte	0x08
	.zero		1


	//   ....[50]....
        /*0398*/ 	.word	0x00000570
        /*039c*/ 	.word	0x000000ff
        /*03a0*/ 	.word	0x000000c8
        /*03a4*/ 	.short	0x0100
        /*03a6*/ 	.byte	0x08
	.zero		1


	//   ....[51]....
        /*03a8*/ 	.word	0x00000580
        /*03ac*/ 	.word	0x000000ff
        /*03b0*/ 	.word	0x000001a8
        /*03b4*/ 	.short	0x0100
        /*03b6*/ 	.byte	0x08
	.zero		1


	//   ....[52]....
        /*03b8*/ 	.word	0x00000590
        /*03bc*/ 	.word	0x000000ff
        /*03c0*/ 	.word	0x000000d0
        /*03c4*/ 	.short	0x0100
        /*03c6*/ 	.byte	0x08
	.zero		1


	//   ....[53]....
        /*03c8*/ 	.word	0x000005a0
        /*03cc*/ 	.word	0x000000ff
        /*03d0*/ 	.word	0x000001b0
        /*03d4*/ 	.short	0x0100
        /*03d6*/ 	.byte	0x08
	.zero		1


	//   ....[54]....
        /*03d8*/ 	.word	0x000005b0
        /*03dc*/ 	.word	0x000000ff
        /*03e0*/ 	.word	0x000000d8
        /*03e4*/ 	.short	0x0100
        /*03e6*/ 	.byte	0x08
	.zero		1


	//   ....[55]....
        /*03e8*/ 	.word	0x000005c0
        /*03ec*/ 	.word	0x000000ff
        /*03f0*/ 	.word	0x000001b8
        /*03f4*/ 	.short	0x0100
        /*03f6*/ 	.byte	0x08
	.zero		1


	//   ....[56]....
        /*03f8*/ 	.word	0x00000a00
        /*03fc*/ 	.word	0x000000ff
        /*0400*/ 	.word	0x000001d0
        /*0404*/ 	.short	0x0100
        /*0406*/ 	.byte	0x06
	.zero		1


	//   ....[57]....
        /*0408*/ 	.word	0x00000a50
        /*040c*/ 	.word	0x000000ff
        /*0410*/ 	.word	0x000001d8
        /*0414*/ 	.short	0x0100
        /*0416*/ 	.byte	0x06
	.zero		1


	//   ....[58]....
        /*0418*/ 	.word	0x00001a40
        /*041c*/ 	.word	0x000000ff
        /*0420*/ 	.word	0x00000000
        /*0424*/ 	.short	0x010a
        /*0426*/ 	.byte	0x06
	.zero		1


	//   ....[59]....
        /*0428*/ 	.word	0x00001a80
        /*042c*/ 	.word	0x000000ff
        /*0430*/ 	.word	0x00000000
        /*0434*/ 	.short	0x010a
        /*0436*/ 	.byte	0x06
	.zero		1


	//   ....[60]....
        /*0438*/ 	.word	0x00002350
        /*043c*/ 	.word	0x000000ff
        /*0440*/ 	.word	0x00000000
        /*0444*/ 	.short	0x010a
        /*0446*/ 	.byte	0x0c
	.zero		1


	//   ....[61]....
        /*0448*/ 	.word	0x00002390
        /*044c*/ 	.word	0x000000ff
        /*0450*/ 	.word	0x00000000
        /*0454*/ 	.short	0x010a
        /*0456*/ 	.byte	0x0c
	.zero		1


	//   ....[62]....
        /*0458*/ 	.word	0x00002970
        /*045c*/ 	.word	0x0000008e
        /*0460*/ 	.word	0x00000000
        /*0464*/ 	.short	0x0101
        /*0466*/ 	.byte	0x3f
	.zero		1


	//   ....[63]....
        /*0468*/ 	.word	0x00002ff0
        /*046c*/ 	.word	0x0000000b
        /*0470*/ 	.word	0x00000000
        /*0474*/ 	.short	0x0101
        /*0476*/ 	.byte	0x3f
	.zero		1


	//   ....[64]....
        /*0478*/ 	.word	0x000088e0
        /*047c*/ 	.word	0x00000014
        /*0480*/ 	.word	0x000000e0
        /*0484*/ 	.short	0x010a
        /*0486*/ 	.byte	0x3f
	.zero		1


	//   ....[65]....
        /*0488*/ 	.word	0x00008c60
        /*048c*/ 	.word	0x00000007
        /*0490*/ 	.word	0x000001d8
        /*0494*/ 	.short	0x0101
        /*0496*/ 	.byte	0x3f
	.zero		1


	//   ....[66]....
        /*0498*/ 	.word	0x00009370
        /*049c*/ 	.word	0x00000007
        /*04a0*/ 	.word	0x00000000
        /*04a4*/ 	.short	0x010a
        /*04a6*/ 	.byte	0x3f
	.zero		1


	//   ....[67]....
        /*04a8*/ 	.word	0x000093f0
        /*04ac*/ 	.word	0x00000009
        /*04b0*/ 	.word	0x00000000
        /*04b4*/ 	.short	0x010a
        /*04b6*/ 	.byte	0x3f
	.zero		1


	//   ....[68]....
        /*04b8*/ 	.word	0x00009480
        /*04bc*/ 	.word	0x00000006
        /*04c0*/ 	.word	0x00000000
        /*04c4*/ 	.short	0x010a
        /*04c6*/ 	.byte	0x3f
	.zero		1


	//   ....[69]....
        /*04c8*/ 	.word	0x00009510
        /*04cc*/ 	.word	0x00000009
        /*04d0*/ 	.word	0x00000000
        /*04d4*/ 	.short	0x010a
        /*04d6*/ 	.byte	0x3f
	.zero		1


	//   ....[70]....
        /*04d8*/ 	.word	0x000095a0
        /*04dc*/ 	.word	0x00000006
        /*04e0*/ 	.word	0x00000000
        /*04e4*/ 	.short	0x010a
        /*04e6*/ 	.byte	0x3f
	.zero		1


	//   ....[71]....
        /*04e8*/ 	.word	0x00009630
        /*04ec*/ 	.word	0x00000009
        /*04f0*/ 	.word	0x00000000
        /*04f4*/ 	.short	0x010a
        /*04f6*/ 	.byte	0x3f
	.zero		1


	//   ....[72]....
        /*04f8*/ 	.word	0x000096c0
        /*04fc*/ 	.word	0x00000006
        /*0500*/ 	.word	0x00000000
        /*0504*/ 	.short	0x010a
        /*0506*/ 	.byte	0x3f
	.zero		1


	//   ....[73]....
        /*0508*/ 	.word	0x00009750
        /*050c*/ 	.word	0x00000009
        /*0510*/ 	.word	0x00000000
        /*0514*/ 	.short	0x010a
        /*0516*/ 	.byte	0x3f
	.zero		1


	//   ....[74]....
        /*0518*/ 	.word	0x000097e0
        /*051c*/ 	.word	0x00000006
        /*0520*/ 	.word	0x00000000
        /*0524*/ 	.short	0x010a
        /*0526*/ 	.byte	0x3f
	.zero		1


	//   ....[75]....
        /*0528*/ 	.word	0x00009870
        /*052c*/ 	.word	0x00000009
        /*0530*/ 	.word	0x00000000
        /*0534*/ 	.short	0x010a
        /*0536*/ 	.byte	0x3f
	.zero		1


	//   ....[76]....
        /*0538*/ 	.word	0x00009900
        /*053c*/ 	.word	0x00000006
        /*0540*/ 	.word	0x00000000
        /*0544*/ 	.short	0x010a
        /*0546*/ 	.byte	0x3f
	.zero		1


	//   ....[77]....
        /*0548*/ 	.word	0x00009990
        /*054c*/ 	.word	0x00000009
        /*0550*/ 	.word	0x00000000
        /*0554*/ 	.short	0x010a
        /*0556*/ 	.byte	0x3f
	.zero		1


	//   ....[78]....
        /*0558*/ 	.word	0x00009a20
        /*055c*/ 	.word	0x00000006
        /*0560*/ 	.word	0x00000000
        /*0564*/ 	.short	0x010a
        /*0566*/ 	.byte	0x3f
	.zero		1


	//   ....[79]....
        /*0568*/ 	.word	0x00009ab0
        /*056c*/ 	.word	0x00000009
        /*0570*/ 	.word	0x00000000
        /*0574*/ 	.short	0x010a
        /*0576*/ 	.byte	0x3f
	.zero		1


	//   ....[80]....
        /*0578*/ 	.word	0x00009b40
        /*057c*/ 	.word	0x00000006
        /*0580*/ 	.word	0x00000000
        /*0584*/ 	.short	0x010a
        /*0586*/ 	.byte	0x3f
	.zero		1


	//   ....[81]....
        /*0588*/ 	.word	0x00009bd0
        /*058c*/ 	.word	0x00000009
        /*0590*/ 	.word	0x00000000
        /*0594*/ 	.short	0x010a
        /*0596*/ 	.byte	0x3f
	.zero		1


	//   ....[82]....
        /*0598*/ 	.word	0x00009c60
        /*059c*/ 	.word	0x00000006
        /*05a0*/ 	.word	0x00000000
        /*05a4*/ 	.short	0x010a
        /*05a6*/ 	.byte	0x3f
	.zero		1


	//   ....[83]....
        /*05a8*/ 	.word	0x00009cf0
        /*05ac*/ 	.word	0x00000009
        /*05b0*/ 	.word	0x00000000
        /*05b4*/ 	.short	0x010a
        /*05b6*/ 	.byte	0x3f
	.zero		1


	//   ....[84]....
        /*05b8*/ 	.word	0x00009d80
        /*05bc*/ 	.word	0x00000006
        /*05c0*/ 	.word	0x00000000
        /*05c4*/ 	.short	0x010a
        /*05c6*/ 	.byte	0x3f
	.zero		1


	//   ....[85]....
        /*05c8*/ 	.word	0x00009e10
        /*05cc*/ 	.word	0x00000009
        /*05d0*/ 	.word	0x00000000
        /*05d4*/ 	.short	0x010a
        /*05d6*/ 	.byte	0x3f
	.zero		1


	//   ....[86]....
        /*05d8*/ 	.word	0x00009ea0
        /*05dc*/ 	.word	0x00000006
        /*05e0*/ 	.word	0x00000000
        /*05e4*/ 	.short	0x010a
        /*05e6*/ 	.byte	0x3f
	.zero		1


	//   ....[87]....
        /*05e8*/ 	.word	0x00009f30
        /*05ec*/ 	.word	0x00000009
        /*05f0*/ 	.word	0x00000000
        /*05f4*/ 	.short	0x010a
        /*05f6*/ 	.byte	0x3f
	.zero		1


	//   ....[88]....
        /*05f8*/ 	.word	0x00009fc0
        /*05fc*/ 	.word	0x00000006
        /*0600*/ 	.word	0x00000000
        /*0604*/ 	.short	0x010a
        /*0606*/ 	.byte	0x3f
	.zero		1


	//   ....[89]....
        /*0608*/ 	.word	0x0000a050
        /*060c*/ 	.word	0x00000009
        /*0610*/ 	.word	0x00000000
        /*0614*/ 	.short	0x010a
        /*0616*/ 	.byte	0x3f
	.zero		1


	//   ....[90]....
        /*0618*/ 	.word	0x0000a0e0
        /*061c*/ 	.word	0x00000006
        /*0620*/ 	.word	0x00000000
        /*0624*/ 	.short	0x010a
        /*0626*/ 	.byte	0x3f
	.zero		1


	//   ....[91]....
        /*0628*/ 	.word	0x0000a170
        /*062c*/ 	.word	0x00000009
        /*0630*/ 	.word	0x00000000
        /*0634*/ 	.short	0x010a
        /*0636*/ 	.byte	0x3f
	.zero		1


	//   ....[92]....
        /*0638*/ 	.word	0x0000a200
        /*063c*/ 	.word	0x00000006
        /*0640*/ 	.word	0x00000000
        /*0644*/ 	.short	0x010a
        /*0646*/ 	.byte	0x3f
	.zero		1


	//   ....[93]....
        /*0648*/ 	.word	0x0000a290
        /*064c*/ 	.word	0x00000003
        /*0650*/ 	.word	0x00000000
        /*0654*/ 	.short	0x010a
        /*0656*/ 	.byte	0x3f
	.zero		1


	//   ....[94]....
        /*0658*/ 	.word	0x0000a300
        /*065c*/ 	.word	0x0000000c
        /*0660*/ 	.word	0x00000000
        /*0664*/ 	.short	0x010a
        /*0666*/ 	.byte	0x3f
	.zero		1


	//   ....[95]....
        /*0668*/ 	.word	0x0000a360
        /*066c*/ 	.word	0x0000008e
        /*0670*/ 	.word	0x00000000
        /*0674*/ 	.short	0x010a
        /*0676*/ 	.byte	0x3f
	.zero		1


	//   ....[96]....
        /*0678*/ 	.word	0x0000a430
        /*067c*/ 	.word	0x00000014
        /*0680*/ 	.word	0x000000e0
        /*0684*/ 	.short	0x010a
        /*0686*/ 	.byte	0x3f
	.zero		1


	//   ....[97]....
        /*0688*/ 	.word	0x0000a500
        /*068c*/ 	.word	0x00000007
        /*0690*/ 	.word	0x00000000
        /*0694*/ 	.short	0x010a
        /*0696*/ 	.byte	0x3f
	.zero		1


	//   ....[98]....
        /*0698*/ 	.word	0x0000a550
        /*069c*/ 	.word	0x00000009
        /*06a0*/ 	.word	0x00000000
        /*06a4*/ 	.short	0x010a
        /*06a6*/ 	.byte	0x3f
	.zero		1


	//   ....[99]....
        /*06a8*/ 	.word	0x0000a5a0
        /*06ac*/ 	.word	0x00000006
        /*06b0*/ 	.word	0x00000000
        /*06b4*/ 	.short	0x010a
        /*06b6*/ 	.byte	0x3f
	.zero		1


	//   ....[100]....
        /*06b8*/ 	.word	0x0000a5f0
        /*06bc*/ 	.word	0x00000009
        /*06c0*/ 	.word	0x00000000
        /*06c4*/ 	.short	0x010a
        /*06c6*/ 	.byte	0x3f
	.zero		1


	//   ....[101]....
        /*06c8*/ 	.word	0x0000a640
        /*06cc*/ 	.word	0x00000006
        /*06d0*/ 	.word	0x00000000
        /*06d4*/ 	.short	0x010a
        /*06d6*/ 	.byte	0x3f
	.zero		1


	//   ....[102]....
        /*06d8*/ 	.word	0x0000a690
        /*06dc*/ 	.word	0x00000009
        /*06e0*/ 	.word	0x00000000
        /*06e4*/ 	.short	0x010a
        /*06e6*/ 	.byte	0x3f
	.zero		1


	//   ....[103]....
        /*06e8*/ 	.word	0x0000a6e0
        /*06ec*/ 	.word	0x00000006
        /*06f0*/ 	.word	0x00000000
        /*06f4*/ 	.short	0x010a
        /*06f6*/ 	.byte	0x3f
	.zero		1


	//   ....[104]....
        /*06f8*/ 	.word	0x0000a730
        /*06fc*/ 	.word	0x00000009
        /*0700*/ 	.word	0x00000000
        /*0704*/ 	.short	0x010a
        /*0706*/ 	.byte	0x3f
	.zero		1


	//   ....[105]....
        /*0708*/ 	.word	0x0000a780
        /*070c*/ 	.word	0x00000006
        /*0710*/ 	.word	0x00000000
        /*0714*/ 	.short	0x010a
        /*0716*/ 	.byte	0x3f
	.zero		1


	//   ....[106]....
        /*0718*/ 	.word	0x0000a7d0
        /*071c*/ 	.word	0x00000009
        /*0720*/ 	.word	0x00000000
        /*0724*/ 	.short	0x010a
        /*0726*/ 	.byte	0x3f
	.zero		1


	//   ....[107]....
        /*0728*/ 	.word	0x0000a820
        /*072c*/ 	.word	0x00000006
        /*0730*/ 	.word	0x00000000
        /*0734*/ 	.short	0x010a
        /*0736*/ 	.byte	0x3f
	.zero		1


	//   ....[108]....
        /*0738*/ 	.word	0x0000a870
        /*073c*/ 	.word	0x00000009
        /*0740*/ 	.word	0x00000000
        /*0744*/ 	.short	0x010a
        /*0746*/ 	.byte	0x3f
	.zero		1


	//   ....[109]....
        /*0748*/ 	.word	0x0000a8c0
        /*074c*/ 	.word	0x00000006
        /*0750*/ 	.word	0x00000000
        /*0754*/ 	.short	0x010a
        /*0756*/ 	.byte	0x3f
	.zero		1


	//   ....[110]....
        /*0758*/ 	.word	0x0000a910
        /*075c*/ 	.word	0x00000009
        /*0760*/ 	.word	0x00000000
        /*0764*/ 	.short	0x010a
        /*0766*/ 	.byte	0x3f
	.zero		1


	//   ....[111]....
        /*0768*/ 	.word	0x0000a960
        /*076c*/ 	.word	0x00000006
        /*0770*/ 	.word	0x00000000
        /*0774*/ 	.short	0x010a
        /*0776*/ 	.byte	0x3f
	.zero		1


	//   ....[112]....
        /*0778*/ 	.word	0x0000a9b0
        /*077c*/ 	.word	0x00000009
        /*0780*/ 	.word	0x00000000
        /*0784*/ 	.short	0x010a
        /*0786*/ 	.byte	0x3f
	.zero		1


	//   ....[113]....
        /*0788*/ 	.word	0x0000aa00
        /*078c*/ 	.word	0x00000006
        /*0790*/ 	.word	0x00000000
        /*0794*/ 	.short	0x010a
        /*0796*/ 	.byte	0x3f
	.zero		1


	//   ....[114]....
        /*0798*/ 	.word	0x0000aa50
        /*079c*/ 	.word	0x00000009
        /*07a0*/ 	.word	0x00000000
        /*07a4*/ 	.short	0x010a
        /*07a6*/ 	.byte	0x3f
	.zero		1


	//   ....[115]....
        /*07a8*/ 	.word	0x0000aaa0
        /*07ac*/ 	.word	0x00000006
        /*07b0*/ 	.word	0x00000000
        /*07b4*/ 	.short	0x010a
        /*07b6*/ 	.byte	0x3f
	.zero		1


	//   ....[116]....
        /*07b8*/ 	.word	0x0000aaf0
        /*07bc*/ 	.word	0x00000009
        /*07c0*/ 	.word	0x00000000
        /*07c4*/ 	.short	0x010a
        /*07c6*/ 	.byte	0x3f
	.zero		1


	//   ....[117]....
        /*07c8*/ 	.word	0x0000ab40
        /*07cc*/ 	.word	0x00000006
        /*07d0*/ 	.word	0x00000000
        /*07d4*/ 	.short	0x010a
        /*07d6*/ 	.byte	0x3f
	.zero		1


	//   ....[118]....
        /*07d8*/ 	.word	0x0000ab90
        /*07dc*/ 	.word	0x00000009
        /*07e0*/ 	.word	0x00000000
        /*07e4*/ 	.short	0x010a
        /*07e6*/ 	.byte	0x3f
	.zero		1


	//   ....[119]....
        /*07e8*/ 	.word	0x0000abe0
        /*07ec*/ 	.word	0x00000006
        /*07f0*/ 	.word	0x00000000
        /*07f4*/ 	.short	0x010a
        /*07f6*/ 	.byte	0x3f
	.zero		1


	//   ....[120]....
        /*07f8*/ 	.word	0x0000ac30
        /*07fc*/ 	.word	0x00000009
        /*0800*/ 	.word	0x00000000
        /*0804*/ 	.short	0x010a
        /*0806*/ 	.byte	0x3f
	.zero		1


	//   ....[121]....
        /*0808*/ 	.word	0x0000ac80
        /*080c*/ 	.word	0x00000006
        /*0810*/ 	.word	0x00000000
        /*0814*/ 	.short	0x010a
        /*0816*/ 	.byte	0x3f
	.zero		1


	//   ....[122]....
        /*0818*/ 	.word	0x0000acd0
        /*081c*/ 	.word	0x00000009
        /*0820*/ 	.word	0x00000000
        /*0824*/ 	.short	0x010a
        /*0826*/ 	.byte	0x3f
	.zero		1


	//   ....[123]....
        /*0828*/ 	.word	0x0000ad20
        /*082c*/ 	.word	0x00000006
        /*0830*/ 	.word	0x00000000
        /*0834*/ 	.short	0x010a
        /*0836*/ 	.byte	0x3f
	.zero		1


	//----- nvinfo : EIATTR_NUM_MBARRIERS
	.align		4
.L_28:
        /*0838*/ 	.byte	0x03, 0x38
        /*083a*/ 	.short	0x003a


	//----- nvinfo : EIATTR_EXIT_INSTR_OFFSETS
	.align		4
        /*083c*/ 	.byte	0x04, 0x1c
        /*083e*/ 	.short	(.L_30 - .L_29)


	//   ....[0]....
.L_29:
        /*0840*/ 	.word	0x00000c00


	//   ....[1]....
        /*0844*/ 	.word	0x000013f0


	//   ....[2]....
        /*0848*/ 	.word	0x00008000


	//   ....[3]....
        /*084c*/ 	.word	0x00008560


	//   ....[4]....
        /*0850*/ 	.word	0x0000a2e0


	//----- nvinfo : EIATTR_MAX_THREADS
	.align		4
.L_30:
        /*0854*/ 	.byte	0x04, 0x05
        /*0856*/ 	.short	(.L_32 - .L_31)
.L_31:
        /*0858*/ 	.word	0x00000180
        /*085c*/ 	.word	0x00000001
        /*0860*/ 	.word	0x00000001


	//----- nvinfo : EIATTR_CRS_STACK_SIZE
	.align		4
.L_32:
        /*0864*/ 	.byte	0x04, 0x1e
        /*0866*/ 	.short	(.L_34 - .L_33)
.L_33:
        /*0868*/ 	.word	0x00000000


	//----- nvinfo : EIATTR_CBANK_PARAM_SIZE
	.align		4
.L_34:
        /*086c*/ 	.byte	0x03, 0x19
        /*086e*/ 	.short	0x0470


	//----- nvinfo : EIATTR_PARAM_CBANK
	.align		4
        /*0870*/ 	.byte	0x04, 0x0a
        /*0872*/ 	.short	(.L_36 - .L_35)
	.align		4
.L_35:
        /*0874*/ 	.word	index@(.nv.constant0._ZN7cutlass13device_kernelINS_4gemm6kernel13GemmUniversalIN4cute5tupleIJiiiiEEENS1_10collective13CollectiveMmaINS1_37MainloopSm90TmaGmmaWarpSpecializedFP8ILi28ENS5_IJNS4_1CILi1EEENSA_ILi2EEESB_EEENS1_35KernelTmaWarpSpecializedCooperativeEEENS5_IJNSA_ILi128EEESG_NSA_ILi32EEEEEENS_12float_e5m2_tENS5_IJlSB_lEEESJ_SK_NS4_8TiledMMAINS4_8MMA_AtomIJNS4_4SM904GMMA31MMA_64x128x32_F32E5M2E5M2_SS_TNILNSO_7ScaleInE1ELSQ_1EEEEEENS4_6LayoutINS5_IJSC_SB_SB_EEENS5_IJSB_NSA_ILi0EEESV_EEEEENS5_IJNS4_10UnderscoreESY_SY_EEEEENS4_23SM90_TMA_LOAD_MULTICASTENS4_14ComposedLayoutINS4_7SwizzleILi1ELi4ELi3EEENS4_18smem_ptr_flag_bitsILi8EEENST_INS5_IJNSA_ILi8EEESH_EEENS5_IJSH_SB_EEEEEEEvNS4_8identityENS4_13SM90_TMA_LOADES1B_vS1C_EENS_8epilogue10collective6detail29Sm90TmaWarpSpecializedAdapterINS1G_15DefaultEpilogueISJ_SK_SK_NS1F_6thread17LinearCombinationISJ_Li1EffLNS1K_9ScaleType4KindE0ELNS_15FloatRoundStyleE2ESJ_EENS1_15EpilogueDefaultEEEEEvvEEEEvNT_6ParamsE)
        /*0878*/ 	.short	0x0210
        /*087a*/ 	.short	0x0470


	//----- nvinfo : EIATTR_SW_WAR
	.align		4
.L_36:
        /*087c*/ 	.byte	0x04, 0x36
        /*087e*/ 	.short	(.L_38 - .L_37)
.L_37:
        /*0880*/ 	.word	0x00000008
.L_38:


//--------------------- .nv.callgraph             --------------------------
	.section	.nv.callgraph,"",@"SHT_CUDA_CALLGRAPH"
	.align	4
	.sectionentsize	8
	.align		4
        /*0000*/ 	.word	0x00000000
	.align		4
        /*0004*/ 	.word	0xffffffff
	.align		4
        /*0008*/ 	.word	0x00000000
	.align		4
        /*000c*/ 	.word	0xfffffffe
	.align		4
        /*0010*/ 	.word	0x00000000
	.align		4
        /*0014*/ 	.word	0xfffffffd
	.align		4
        /*0018*/ 	.word	0x00000000
	.align		4
        /*001c*/ 	.word	0xfffffffc


//--------------------- .nv.constant4             --------------------------
	.section	.nv.constant4,"a",@progbits
	.align	8
	.align		8
.nv.constant4:
        /*0000*/ 	.dword	_ZN39_INTERNAL_88667fa9_4_k_cu_4c51481d_42324cuda3std3__45__cpo5beginE
	.align		8
        /*0008*/ 	.dword	_ZN39_INTERNAL_88667fa9_4_k_cu_4c51481d_42324cuda3std3__45__cpo3endE
	.align		8
        /*0010*/ 	.dword	_ZN39_INTERNAL_88667fa9_4_k_cu_4c51481d_42324cuda3std3__45__cpo6cbeginE
	.align		8
        /*0018*/ 	.dword	_ZN39_INTERNAL_88667fa9_4_k_cu_4c51481d_42324cuda3std3__45__cpo4cendE
	.align		8
        /*0020*/ 	.dword	_ZN39_INTERNAL_88667fa9_4_k_cu_4c51481d_42324cuda3std3__441_GLOBAL__N__88667fa9_4_k_cu_4c51481d_42326ignoreE
	.align		8
        /*0028*/ 	.dword	_ZN39_INTERNAL_88667fa9_4_k_cu_4c51481d_42324cuda3std3__419piecewise_constructE
	.align		8
        /*0030*/ 	.dword	_ZN39_INTERNAL_88667fa9_4_k_cu_4c51481d_42324cuda3std3__48in_placeE
	.align		8
        /*0038*/ 	.dword	_ZN39_INTERNAL_88667fa9_4_k_cu_4c51481d_42324cuda3std6ranges3__45__cpo4swapE
	.align		8
        /*0040*/ 	.dword	_ZN39_INTERNAL_88667fa9_4_k_cu_4c51481d_42324cuda3std6ranges3__45__cpo9iter_moveE
	.align		8
        /*0048*/ 	.dword	_ZN39_INTERNAL_88667fa9_4_k_cu_4c51481d_42324cute7productE
	.align		8
        /*0050*/ 	.dword	_ZN39_INTERNAL_88667fa9_4_k_cu_4c51481d_42324cute1_E


//--------------------- .text._ZN7cutlass13device_kernelINS_4gemm6kernel13GemmUniversalIN4cute5tupleIJiiiiEEENS1_10collective13CollectiveMmaINS1_37MainloopSm90TmaGmmaWarpSpecializedFP8ILi28ENS5_IJNS4_1CILi1EEENSA_ILi2EEESB_EEENS1_35KernelTmaWarpSpecializedCooperativeEEENS5_IJNSA_ILi128EEESG_NSA_ILi32EEEEEENS_12float_e5m2_tENS5_IJlSB_lEEESJ_SK_NS4_8TiledMMAINS4_8MMA_AtomIJNS4_4SM904GMMA31MMA_64x128x32_F32E5M2E5M2_SS_TNILNSO_7ScaleInE1ELSQ_1EEEEEENS4_6LayoutINS5_IJSC_SB_SB_EEENS5_IJSB_NSA_ILi0EEESV_EEEEENS5_IJNS4_10UnderscoreESY_SY_EEEEENS4_23SM90_TMA_LOAD_MULTICASTENS4_14ComposedLayoutINS4_7SwizzleILi1ELi4ELi3EEENS4_18smem_ptr_flag_bitsILi8EEENST_INS5_IJNSA_ILi8EEESH_EEENS5_IJSH_SB_EEEEEEEvNS4_8identityENS4_13SM90_TMA_LOADES1B_vS1C_EENS_8epilogue10collective6detail29Sm90TmaWarpSpecializedAdapterINS1G_15DefaultEpilogueISJ_SK_SK_NS1F_6thread17LinearCombinationISJ_Li1EffLNS1K_9ScaleType4KindE0ELNS_15FloatRoundStyleE2ESJ_EENS1_15EpilogueDefaultEEEEEvvEEEEvNT_6ParamsE --------------------------
	.section	.text._ZN7cutlass13device_kernelINS_4gemm6kernel13GemmUniversalIN4cute5tupleIJiiiiEEENS1_10collective13CollectiveMmaINS1_37MainloopSm90TmaGmmaWarpSpecializedFP8ILi28ENS5_IJNS4_1CILi1EEENSA_ILi2EEESB_EEENS1_35KernelTmaWarpSpecializedCooperativeEEENS5_IJNSA_ILi128EEESG_NSA_ILi32EEEEEENS_12float_e5m2_tENS5_IJlSB_lEEESJ_SK_NS4_8TiledMMAINS4_8MMA_AtomIJNS4_4SM904GMMA31MMA_64x128x32_F32E5M2E5M2_SS_TNILNSO_7ScaleInE1ELSQ_1EEEEEENS4_6LayoutINS5_IJSC_SB_SB_EEENS5_IJSB_NSA_ILi0EEESV_EEEEENS5_IJNS4_10UnderscoreESY_SY_EEEEENS4_23SM90_TMA_LOAD_MULTICASTENS4_14ComposedLayoutINS4_7SwizzleILi1ELi4ELi3EEENS4_18smem_ptr_flag_bitsILi8EEENST_INS5_IJNSA_ILi8EEESH_EEENS5_IJSH_SB_EEEEEEEvNS4_8identityENS4_13SM90_TMA_LOADES1B_vS1C_EENS_8epilogue10collective6detail29Sm90TmaWarpSpecializedAdapterINS1G_15DefaultEpilogueISJ_SK_SK_NS1F_6thread17LinearCombinationISJ_Li1EffLNS1K_9ScaleType4KindE0ELNS_15FloatRoundStyleE2ESJ_EENS1_15EpilogueDefaultEEEEEvvEEEEvNT_6ParamsE,"ax",@progbits
	.align	128
.text._ZN7cutlass13device_kernelINS_4gemm6kernel13GemmUniversalIN4cute5tupleIJiiiiEEENS1_10collective13CollectiveMmaINS1_37MainloopSm90TmaGmmaWarpSpecializedFP8ILi28ENS5_IJNS4_1CILi1EEENSA_ILi2EEESB_EEENS1_35KernelTmaWarpSpecializedCooperativeEEENS5_IJNSA_ILi128EEESG_NSA_ILi32EEEEEENS_12float_e5m2_tENS5_IJlSB_lEEESJ_SK_NS4_8TiledMMAINS4_8MMA_AtomIJNS4_4SM904GMMA31MMA_64x128x32_F32E5M2E5M2_SS_TNILNSO_7ScaleInE1ELSQ_1EEEEEENS4_6LayoutINS5_IJSC_SB_SB_EEENS5_IJSB_NSA_ILi0EEESV_EEEEENS5_IJNS4_10UnderscoreESY_SY_EEEEENS4_23SM90_TMA_LOAD_MULTICASTENS4_14ComposedLayoutINS4_7SwizzleILi1ELi4ELi3EEENS4_18smem_ptr_flag_bitsILi8EEENST_INS5_IJNSA_ILi8EEESH_EEENS5_IJSH_SB_EEEEEEEvNS4_8identityENS4_13SM90_TMA_LOADES1B_vS1C_EENS_8epilogue10collective6detail29Sm90TmaWarpSpecializedAdapterINS1G_15DefaultEpilogueISJ_SK_SK_NS1F_6thread17LinearCombinationISJ_Li1EffLNS1K_9ScaleType4KindE0ELNS_15FloatRoundStyleE2ESJ_EENS1_15EpilogueDefaultEEEEEvvEEEEvNT_6ParamsE:
        .type           _ZN7cutlass13device_kernelINS_4gemm6kernel13GemmUniversalIN4cute5tupleIJiiiiEEENS1_10collective13CollectiveMmaINS1_37MainloopSm90TmaGmmaWarpSpecializedFP8ILi28ENS5_IJNS4_1CILi1EEENSA_ILi2EEESB_EEENS1_35KernelTmaWarpSpecializedCooperativeEEENS5_IJNSA_ILi128EEESG_NSA_ILi32EEEEEENS_12float_e5m2_tENS5_IJlSB_lEEESJ_SK_NS4_8TiledMMAINS4_8MMA_AtomIJNS4_4SM904GMMA31MMA_64x128x32_F32E5M2E5M2_SS_TNILNSO_7ScaleInE1ELSQ_1EEEEEENS4_6LayoutINS5_IJSC_SB_SB_EEENS5_IJSB_NSA_ILi0EEESV_EEEEENS5_IJNS4_10UnderscoreESY_SY_EEEEENS4_23SM90_TMA_LOAD_MULTICASTENS4_14ComposedLayoutINS4_7SwizzleILi1ELi4ELi3EEENS4_18smem_ptr_flag_bitsILi8EEENST_INS5_IJNSA_ILi8EEESH_EEENS5_IJSH_SB_EEEEEEEvNS4_8identityENS4_13SM90_TMA_LOADES1B_vS1C_EENS_8epilogue10collective6detail29Sm90TmaWarpSpecializedAdapterINS1G_15DefaultEpilogueISJ_SK_SK_NS1F_6thread17LinearCombinationISJ_Li1EffLNS1K_9ScaleType4KindE0ELNS_15FloatRoundStyleE2ESJ_EENS1_15EpilogueDefaultEEEEEvvEEEEvNT_6ParamsE,@function
        .size           _ZN7cutlass13device_kernelINS_4gemm6kernel13GemmUniversalIN4cute5tupleIJiiiiEEENS1_10collective13CollectiveMmaINS1_37MainloopSm90TmaGmmaWarpSpecializedFP8ILi28ENS5_IJNS4_1CILi1EEENSA_ILi2EEESB_EEENS1_35KernelTmaWarpSpecializedCooperativeEEENS5_IJNSA_ILi128EEESG_NSA_ILi32EEEEEENS_12float_e5m2_tENS5_IJlSB_lEEESJ_SK_NS4_8TiledMMAINS4_8MMA_AtomIJNS4_4SM904GMMA31MMA_64x128x32_F32E5M2E5M2_SS_TNILNSO_7ScaleInE1ELSQ_1EEEEEENS4_6LayoutINS5_IJSC_SB_SB_EEENS5_IJSB_NSA_ILi0EEESV_EEEEENS5_IJNS4_10UnderscoreESY_SY_EEEEENS4_23SM90_TMA_LOAD_MULTICASTENS4_14ComposedLayoutINS4_7SwizzleILi1ELi4ELi3EEENS4_18smem_ptr_flag_bitsILi8EEENST_INS5_IJNSA_ILi8EEESH_EEENS5_IJSH_SB_EEEEEEEvNS4_8identityENS4_13SM90_TMA_LOADES1B_vS1C_EENS_8epilogue10collective6detail29Sm90TmaWarpSpecializedAdapterINS1G_15DefaultEpilogueISJ_SK_SK_NS1F_6thread17LinearCombinationISJ_Li1EffLNS1K_9ScaleType4KindE0ELNS_15FloatRoundStyleE2ESJ_EENS1_15EpilogueDefaultEEEEEvvEEEEvNT_6ParamsE,(.L_x_255 - _ZN7cutlass13device_kernelINS_4gemm6kernel13GemmUniversalIN4cute5tupleIJiiiiEEENS1_10collective13CollectiveMmaINS1_37MainloopSm90TmaGmmaWarpSpecializedFP8ILi28ENS5_IJNS4_1CILi1EEENSA_ILi2EEESB_EEENS1_35KernelTmaWarpSpecializedCooperativeEEENS5_IJNSA_ILi128EEESG_NSA_ILi32EEEEEENS_12float_e5m2_tENS5_IJlSB_lEEESJ_SK_NS4_8TiledMMAINS4_8MMA_AtomIJNS4_4SM904GMMA31MMA_64x128x32_F32E5M2E5M2_SS_TNILNSO_7ScaleInE1ELSQ_1EEEEEENS4_6LayoutINS5_IJSC_SB_SB_EEENS5_IJSB_NSA_ILi0EEESV_EEEEENS5_IJNS4_10UnderscoreESY_SY_EEEEENS4_23SM90_TMA_LOAD_MULTICASTENS4_14ComposedLayoutINS4_7SwizzleILi1ELi4ELi3EEENS4_18smem_ptr_flag_bitsILi8EEENST_INS5_IJNSA_ILi8EEESH_EEENS5_IJSH_SB_EEEEEEEvNS4_8identityENS4_13SM90_TMA_LOADES1B_vS1C_EENS_8epilogue10collective6detail29Sm90TmaWarpSpecializedAdapterINS1G_15DefaultEpilogueISJ_SK_SK_NS1F_6thread17LinearCombinationISJ_Li1EffLNS1K_9ScaleType4KindE0ELNS_15FloatRoundStyleE2ESJ_EENS1_15EpilogueDefaultEEEEEvvEEEEvNT_6ParamsE)
        .other          _ZN7cutlass13device_kernelINS_4gemm6kernel13GemmUniversalIN4cute5tupleIJiiiiEEENS1_10collective13CollectiveMmaINS1_37MainloopSm90TmaGmmaWarpSpecializedFP8ILi28ENS5_IJNS4_1CILi1EEENSA_ILi2EEESB_EEENS1_35KernelTmaWarpSpecializedCooperativeEEENS5_IJNSA_ILi128EEESG_NSA_ILi32EEEEEENS_12float_e5m2_tENS5_IJlSB_lEEESJ_SK_NS4_8TiledMMAINS4_8MMA_AtomIJNS4_4SM904GMMA31MMA_64x128x32_F32E5M2E5M2_SS_TNILNSO_7ScaleInE1ELSQ_1EEEEEENS4_6LayoutINS5_IJSC_SB_SB_EEENS5_IJSB_NSA_ILi0EEESV_EEEEENS5_IJNS4_10UnderscoreESY_SY_EEEEENS4_23SM90_TMA_LOAD_MULTICASTENS4_14ComposedLayoutINS4_7SwizzleILi1ELi4ELi3EEENS4_18smem_ptr_flag_bitsILi8EEENST_INS5_IJNSA_ILi8EEESH_EEENS5_IJSH_SB_EEEEEEEvNS4_8identityENS4_13SM90_TMA_LOADES1B_vS1C_EENS_8epilogue10collective6detail29Sm90TmaWarpSpecializedAdapterINS1G_15DefaultEpilogueISJ_SK_SK_NS1F_6thread17LinearCombinationISJ_Li1EffLNS1K_9ScaleType4KindE0ELNS_15FloatRoundStyleE2ESJ_EENS1_15EpilogueDefaultEEEEEvvEEEEvNT_6ParamsE,@"STO_CUDA_ENTRY STV_DEFAULT"
_ZN7cutlass13device_kernelINS_4gemm6kernel13GemmUniversalIN4cute5tupleIJiiiiEEENS1_10collective13CollectiveMmaINS1_37MainloopSm90TmaGmmaWarpSpecializedFP8ILi28ENS5_IJNS4_1CILi1EEENSA_ILi2EEESB_EEENS1_35KernelTmaWarpSpecializedCooperativeEEENS5_IJNSA_ILi128EEESG_NSA_ILi32EEEEEENS_12float_e5m2_tENS5_IJlSB_lEEESJ_SK_NS4_8TiledMMAINS4_8MMA_AtomIJNS4_4SM904GMMA31MMA_64x128x32_F32E5M2E5M2_SS_TNILNSO_7ScaleInE1ELSQ_1EEEEEENS4_6LayoutINS5_IJSC_SB_SB_EEENS5_IJSB_NSA_ILi0EEESV_EEEEENS5_IJNS4_10UnderscoreESY_SY_EEEEENS4_23SM90_TMA_LOAD_MULTICASTENS4_14ComposedLayoutINS4_7SwizzleILi1ELi4ELi3EEENS4_18smem_ptr_flag_bitsILi8EEENST_INS5_IJNSA_ILi8EEESH_EEENS5_IJSH_SB_EEEEEEEvNS4_8identityENS4_13SM90_TMA_LOADES1B_vS1C_EENS_8epilogue10collective6detail29Sm90TmaWarpSpecializedAdapterINS1G_15DefaultEpilogueISJ_SK_SK_NS1F_6thread17LinearCombinationISJ_Li1EffLNS1K_9ScaleType4KindE0ELNS_15FloatRoundStyleE2ESJ_EENS1_15EpilogueDefaultEEEEEvvEEEEvNT_6ParamsE:
[----:B------:R-:W-:Y:S01]  /*0000*/  LDC R1, c[0x0][0x28] ;  /* 0x00000a00ff017b82 */ /* 0x000fe20000000800 */
[----:B------:R-:W0:Y:S01]  /*0010*/  S2R R0, SR_TID.X ;  /* 0x0000000000007919 */ /* 0x000e220000002100 */
[----:B------:R-:W-:Y:S01]  /*0020*/  ELECT P0, URZ, PT ;  /* 0x00000000003f782f */ /* 0x000fe20003800000 */
[----:B------:R-:W-:Y:S01]  /*0030*/  BSSY B0, `(.L_x_0) ;  /* 0x000000f000007945 */ /* 0x000fe20003800000 */
[--C-:B0-----:R-:W-:Y:S02]  /*0040*/  SHF.R.U32.HI R2, RZ, 0x5, R0.reuse ;  /* 0x00000005ff027819 */ /* 0x101fe40000011600 */
[----:B------:R-:W-:-:S03]  /*0050*/  SHF.R.U32.HI R3, RZ, 0x7, R0 ;  /* 0x00000007ff037819 */ /* 0x000fc60000011600 */
[----:B------:R-:W0:Y:S04]  /*0060*/  SHFL.IDX PT, R6, R2, RZ, 0x1f ;  /* 0x00001fff02067589 */ /* 0x000e2800000e0000 */
[----:B------:R1:W2:Y:S01]  /*0070*/  SHFL.IDX PT, R4, R3, RZ, 0x1f ;  /* 0x00001fff03047589 */ /* 0x0002a200000e0000 */
[----:B0-----:R-:W-:-:S13]  /*0080*/  ISETP.NE.OR P0, PT, R6, RZ, !P0 ;  /* 0x000000ff0600720c */ /* 0x001fda0004705670 */
[----:B-12---:R-:W-:Y:S05]  /*0090*/  @P0 BRA `(.L_x_1) ;  /* 0x0000000000200947 */ /* 0x006fea0003800000 */
[----:B------:R-:W-:Y:S02]  /*00a0*/  ULDC.64 UR4, c[0x0][0x198] ;  /* 0x0000660000047ab9 */ /* 0x000fe40000000a00 */
[----:B------:R-:W-:Y:S02]  /*00b0*/  UIADD3 UR6, UP0, UR4, 0xf0, URZ ;  /* 0x000000f004067890 */ /* 0x000fe4000ff1e03f */
[----:B------:R-:W-:Y:S02]  /*00c0*/  UIADD3 UR4, UP1, UR4, 0x1f0, URZ ;  /* 0x000001f004047890 */ /* 0x000fe4000ff3e03f */
[----:B------:R-:W-:Y:S02]  /*00d0*/  UIADD3.X UR7, URZ, UR5, URZ, UP0, !UPT ;  /* 0x000000053f077290 */ /* 0x000fe400087fe43f */
[----:B------:R-:W-:-:S07]  /*00e0*/  UIADD3.X UR5, URZ, UR5, URZ, UP1, !UPT ;  /* 0x000000053f057290 */ /* 0x000fce0008ffe43f */
[----:B------:R0:W-:Y:S02]  /*00f0*/  UTMACCTL.PF [UR6] ;  /* 0x00000000060079b9 */ /* 0x0001e40008040000 */
[----:B------:R0:W-:Y:S02]  /*0100*/  UTMACCTL.PF [UR4] ;  /* 0x00000000040079b9 */ /* 0x0001e40008040000 */
[----:B0-----:R-:W-:Y:S01]  /*0110*/  NOP ;  /* 0x0000000000007918 */ /* 0x001fe20000000000 */
.L_x_1:
[----:B------:R-:W-:Y:S05]  /*0120*/  BSYNC B0 ;  /* 0x0000000000007941 */ /* 0x000fea0003800000 */
.L_x_0:
[----:B------:R-:W0:Y:S02]  /*0130*/  SHFL.IDX PT, R3, R2, RZ, 0x1f ;  /* 0x00001fff02037589 */ /* 0x000e2400000e0000 */
[----:B0-----:R-:W-:-:S13]  /*0140*/  ISETP.NE.AND P0, PT, R3, RZ, PT ;  /* 0x000000ff0300720c */ /* 0x001fda0003f05270 */
[----:B------:R-:W-:Y:S05]  /*0150*/  @P0 BRA `(.L_x_2) ;  /* 0x0000000400240947 */ /* 0x000fea0003800000 */
[----:B------:R-:W-:Y:S01]  /*0160*/  ELECT P0, URZ, PT ;  /* 0x00000000003f782f */ /* 0x000fe20003800000 */
[----:B------:R-:W-:-:S12]  /*0170*/  BSSY B0, `(.L_x_2) ;  /* 0x0000047000007945 */ /* 0x000fd80003800000 */
[----:B------:R-:W-:Y:S05]  /*0180*/  @!P0 BRA `(.L_x_3) ;  /* 0x0000000400148947 */ /* 0x000fea0003800000 */
[----:B------:R-:W0:Y:S01]  /*0190*/  S2UR UR8, SR_CgaCtaId ;  /* 0x00000000000879c3 */ /* 0x000e220000008800 */
[----:B------:R-:W-:Y:S01]  /*01a0*/  UMOV UR4, 0x400 ;  /* 0x0000040000047882 */ /* 0x000fe20000000000 */
[----:B------:R-:W-:Y:S01]  /*01b0*/  UMOV UR5, 0x1 ;  /* 0x0000000100057882 */ /* 0x000fe20000000000 */
[----:B------:R-:W-:Y:S02]  /*01c0*/  UMOV UR6, 0x4 ;  /* 0x0000000400067882 */ /* 0x000fe40000000000 */
[----:B------:R-:W-:-:S04]  /*01d0*/  UIADD3 UR6, -UR6, 0x100000, URZ ;  /* 0x0010000006067890 */ /* 0x000fc8000fffe13f */
[----:B------:R-:W-:Y:S02]  /*01e0*/  USHF.L.U32 UR7, UR6, 0xb, URZ ;  /* 0x0000000b06077899 */ /* 0x000fe4000800063f */
[----:B------:R-:W-:Y:S02]  /*01f0*/  USHF.L.U32 UR6, UR6, 0x1, URZ ;  /* 0x0000000106067899 */ /* 0x000fe4000800063f */
[----:B0-----:R-:W-:Y:S02]  /*0200*/  ULEA UR8, UR8, UR4, 0x18 ;  /* 0x0000000408087291 */ /* 0x001fe4000f8ec03f */
[----:B------:R-:W-:-:S04]  /*0210*/  UIADD3 UR4, -UR5, 0x100000, URZ ;  /* 0x0010000005047890 */ /* 0x000fc8000fffe13f */
[----:B------:R-:W-:Y:S02]  /*0220*/  USHF.L.U32 UR5, UR4, 0xb, URZ ;  /* 0x0000000b04057899 */ /* 0x000fe4000800063f */
[----:B------:R-:W-:Y:S01]  /*0230*/  USHF.L.U32 UR4, UR4, 0x1, URZ ;  /* 0x0000000104047899 */ /* 0x000fe2000800063f */
[----:B------:R-:W0:Y:S11]  /*0240*/  FENCE.VIEW.ASYNC.S ;  /* 0x00000000000073c6 */ /* 0x000e360000000000 */
[----:B0-----:R0:W1:Y:S01]  /*0250*/  SYNCS.EXCH.64 URZ, [UR8], UR4 ;  /* 0x00000004083f75b2 */ /* 0x0010620008000100 */
[----:B------:R0:W2:Y:S01]  /*0260*/  SYNCS.EXCH.64 URZ, [UR8+0xe0], UR6 ;  /* 0x0000e006083f75b2 */ /* 0x0000a20008000100 */
[----:B------:R0:W3:Y:S01]  /*0270*/  SYNCS.EXCH.64 URZ, [UR8+0x8], UR4 ;  /* 0x00000804083f75b2 */ /* 0x0000e20008000100 */
[----:B------:R0:W4:Y:S01]  /*0280*/  SYNCS.EXCH.64 URZ, [UR8+0xe8], UR6 ;  /* 0x0000e806083f75b2 */ /* 0x0001220008000100 */
[----:B------:R0:W0:Y:S01]  /*0290*/  SYNCS.EXCH.64 URZ, [UR8+0x10], UR4 ;  /* 0x00001004083f75b2 */ /* 0x0000220008000100 */
        /* <DEDUP_REMOVED lines=51> */
[----:B-1234-:R-:W-:Y:S01]  /*05d0*/  NOP ;  /* 0x0000000000007918 */ /* 0x01efe20000000000 */
.L_x_3:
[----:B0-----:R-:W-:Y:S05]  /*05e0*/  BSYNC B0 ;  /* 0x0000000000007941 */ /* 0x001fea0003800000 */
.L_x_2:
[----:B------:R-:W0:Y:S01]  /*05f0*/  SHFL.IDX PT, R2, R2, RZ, 0x1f ;  /* 0x00001fff02027589 */ /* 0x000e2200000e0000 */
[----:B------:R-:W-:Y:S01]  /*0600*/  SHF.R.S32.HI R5, RZ, 0x1f, R0 ;  /* 0x0000001fff057819 */ /* 0x000fe20000011400 */
[----:B------:R-:W1:Y:S01]  /*0610*/  S2UR UR8, SR_CTAID.X ;  /* 0x00000000000879c3 */ /* 0x000e620000002500 */
[----:B------:R-:W-:Y:S01]  /*0620*/  ELECT P0, URZ, PT ;  /* 0x00000000003f782f */ /* 0x000fe20003800000 */
[----:B------:R-:W2:Y:S01]  /*0630*/  S2R R8, SR_CTAID.Y ;  /* 0x0000000000087919 */ /* 0x000ea20000002600 */
[----:B------:R-:W-:Y:S01]  /*0640*/  LEA.HI R5, R5, R0, RZ, 0x7 ;  /* 0x0000000005057211 */ /* 0x000fe200078f38ff */
[----:B------:R-:W-:Y:S01]  /*0650*/  ULDC UR4, c[0x0][0x154] ;  /* 0x0000550000047ab9 */ /* 0x000fe20000000800 */
[----:B------:R-:W-:Y:S01]  /*0660*/  NOP ;  /* 0x0000000000007918 */ /* 0x000fe20000000000 */
[----:B------:R-:W-:Y:S01]  /*0670*/  NOP ;  /* 0x0000000000007918 */ /* 0x000fe20000000000 */
[----:B------:R-:W-:Y:S01]  /*0680*/  LOP3.LUT R5, R5, 0xffffff80, RZ, 0xc0, !PT ;  /* 0xffffff8005057812 */ /* 0x000fe200078ec0ff */
[----:B------:R-:W3:Y:S04]  /*0690*/  LDC R14, c[0x0][0x140] ;  /* 0x00005000ff0e7b82 */ /* 0x000ee80000000800 */
[----:B------:R-:W-:-:S04]  /*06a0*/  IMAD.IADD R5, R0, 0x1, -R5 ;  /* 0x0000000100057824 */ /* 0x000fc800078e0a05 */
[----:B------:R-:W4:Y:S01]  /*06b0*/  LDC R19, c[0x0][0x148] ;  /* 0x00005200ff137b82 */ /* 0x000f220000000800 */
[----:B------:R-:W-:Y:S02]  /*06c0*/  SHF.R.S32.HI R10, RZ, 0x1f, R5 ;  /* 0x0000001fff0a7819 */ /* 0x000fe40000011405 */
[----:B------:R-:W-:Y:S02]  /*06d0*/  LOP3.LUT P2, RZ, R5, 0x7, RZ, 0xc0, !PT ;  /* 0x0000000705ff7812 */ /* 0x000fe4000784c0ff */
[----:B------:R-:W-:Y:S02]  /*06e0*/  LEA.HI R10, R10, R5, RZ, 0x3 ;  /* 0x000000050a0a7211 */ /* 0x000fe400078f18ff */
[----:B0-----:R-:W-:Y:S01]  /*06f0*/  ISETP.NE.OR P0, PT, R2, RZ, !P0 ;  /* 0x000000ff0200720c */ /* 0x001fe20004705670 */
[----:B------:R-:W0:Y:S01]  /*0700*/  LDC R12, c[0x0][0x144] ;  /* 0x00005100ff0c7b82 */ /* 0x000e220000000800 */
[--C-:B------:R-:W-:Y:S02]  /*0710*/  SHF.R.S32.HI R2, RZ, 0x3, R10.reuse ;  /* 0x00000003ff027819 */ /* 0x100fe4000001140a */
[----:B------:R-:W-:-:S02]  /*0720*/  SHF.R.S32.HI R7, RZ, 0x1f, R10 ;  /* 0x0000001fff077819 */ /* 0x000fc4000001140a */
[----:B------:R-:W-:Y:S02]  /*0730*/  SHF.R.S32.HI R10, RZ, 0x1f, R3 ;  /* 0x0000001fff0a7819 */ /* 0x000fe40000011403 */
[----:B------:R-:W-:Y:S02]  /*0740*/  LEA.HI R7, R7, R2, RZ, 0x2 ;  /* 0x0000000207077211 */ /* 0x000fe400078f10ff */
[----:B------:R-:W-:Y:S02]  /*0750*/  LEA.HI R10, R10, R3, RZ, 0x2 ;  /* 0x000000030a0a7211 */ /* 0x000fe400078f10ff */
[----:B------:R-:W-:Y:S01]  /*0760*/  LOP3.LUT R7, R7, 0xfffffffc, RZ, 0xc0, !PT ;  /* 0xfffffffc07077812 */ /* 0x000fe200078ec0ff */
[----:B------:R-:W-:Y:S01]  /*0770*/  VOTEU.ALL UP0, P0 ;  /* 0x00000000003f7886 */ /* 0x000fe20000000000 */
[----:B--2---:R-:W-:Y:S01]  /*0780*/  I2FP.F32.U32 R11, R8 ;  /* 0x00000008000b7245 */ /* 0x004fe20000201000 */
[----:B------:R-:W-:Y:S01]  /*0790*/  VOTEU.ALL UP1, P0 ;  /* 0x00000000003f7886 */ /* 0x000fe20000020000 */
[----:B------:R-:W-:Y:S01]  /*07a0*/  LOP3.LUT R10, R10, 0x3ffffffc, RZ, 0xc0, !PT ;  /* 0x3ffffffc0a0a7812 */ /* 0x000fe200078ec0ff */
[----:B------:R-:W-:Y:S01]  /*07b0*/  IMAD.IADD R7, R2, 0x1, -R7 ;  /* 0x0000000102077824 */ /* 0x000fe200078e0a07 */
[----:B------:R-:W2:Y:S01]  /*07c0*/  @!UP0 S2UR UR7, SR_CgaCtaId ;  /* 0x00000000000789c3 */ /* 0x000ea20000008800 */
[----:B-1----:R-:W-:Y:S01]  /*07d0*/  I2FP.F32.U32 R2, UR8 ;  /* 0x0000000800027c45 */ /* 0x002fe20008201000 */
[----:B------:R-:W-:Y:S01]  /*07e0*/  FMUL R13, R11, UR4 ;  /* 0x000000040b0d7c20 */ /* 0x000fe20008400000 */
[----:B------:R-:W-:Y:S01]  /*07f0*/  ULDC UR4, c[0x0][0x150] ;  /* 0x0000540000047ab9 */ /* 0x000fe20000000800 */
[----:B------:R-:W-:Y:S01]  /*0800*/  IMAD.IADD R10, R3, 0x1, -R10 ;  /* 0x00000001030a7824 */ /* 0x000fe200078e0a0a */
[----:B------:R-:W-:Y:S01]  /*0810*/  SHF.R.S32.HI R3, RZ, 0x1f, R6 ;  /* 0x0000001fff037819 */ /* 0x000fe20000011406 */
[----:B------:R-:W-:Y:S01]  /*0820*/  FMUL R11, R2, UR4 ;  /* 0x00000004020b7c20 */ /* 0x000fe20008400000 */
[----:B------:R-:W-:Y:S01]  /*0830*/  UMOV UR4, 0x20 ;  /* 0x0000002000047882 */ /* 0x000fe20000000000 */
[----:B------:R-:W1:Y:S01]  /*0840*/  F2I.U32.TRUNC.NTZ R13, R13 ;  /* 0x0000000d000d7305 */ /* 0x000e62000020f000 */
[----:B------:R-:W-:Y:S01]  /*0850*/  LEA.HI R3, R3, R6, RZ, 0x2 ;  /* 0x0000000603037211 */ /* 0x000fe200078f10ff */
[----:B------:R-:W-:Y:S01]  /*0860*/  IMAD R7, R10, 0x4, R7 ;  /* 0x000000040a077824 */ /* 0x000fe200078e0207 */
[----:B------:R-:W-:Y:S01]  /*0870*/  @!UP0 UMOV UR6, 0x400 ;  /* 0x0000040000068882 */ /* 0x000fe20000000000 */
[----:B------:R-:W-:-:S04]  /*0880*/  @!UP0 UIADD3 UR4, -UR4, 0x100000, URZ ;  /* 0x0010000004048890 */ /* 0x000fc8000fffe13f */
[----:B------:R-:W-:Y:S02]  /*0890*/  @!UP0 USHF.L.U32 UR5, UR4, 0xb, URZ ;  /* 0x0000000b04058899 */ /* 0x000fe4000800063f */
[----:B------:R-:W-:Y:S01]  /*08a0*/  @!UP0 USHF.L.U32 UR4, UR4, 0x1, URZ ;  /* 0x0000000104048899 */ /* 0x000fe2000800063f */
[----:B------:R-:W-:Y:S01]  /*08b0*/  LOP3.LUT R3, R3, 0xfffffffc, RZ, 0xc0, !PT ;  /* 0xfffffffc03037812 */ /* 0x000fe200078ec0ff */
[C---:B------:R-:W-:Y:S01]  /*08c0*/  IMAD.SHL.U32 R2, R7.reuse, 0x4, RZ ;  /* 0x0000000407027824 */ /* 0x040fe200078e00ff */
[----:B---3--:R-:W-:Y:S01]  /*08d0*/  ISETP.EQ.U32.AND P4, PT, R14, 0x1, PT ;  /* 0x000000010e00780c */ /* 0x008fe20003f82070 */
[----:B------:R-:W3:Y:S01]  /*08e0*/  F2I.U32.TRUNC.NTZ R11, R11 ;  /* 0x0000000b000b7305 */ /* 0x000ee2000020f000 */
[----:B------:R-:W-:Y:S02]  /*08f0*/  VIADD R10, R4, 0xffffffff ;  /* 0xffffffff040a7836 */ /* 0x000fe40000000000 */
[----:B------:R-:W-:Y:S01]  /*0900*/  IMAD.IADD R6, R6, 0x1, -R3 ;  /* 0x0000000106067824 */ /* 0x000fe200078e0a03 */
[----:B------:R-:W-:-:S02]  /*0910*/  LOP3.LUT R5, R7, 0xc, R2, 0x78, !PT ;  /* 0x0000000c07057812 */ /* 0x000fc400078e7802 */
[----:B------:R-:W-:Y:S01]  /*0920*/  ISETP.GE.U32.AND P5, PT, R10, 0x2, PT ;  /* 0x000000020a00780c */ /* 0x000fe20003fa6070 */
[----:B-1----:R-:W-:Y:S01]  /*0930*/  IMAD.MOV R20, RZ, RZ, -R13 ;  /* 0x000000ffff147224 */ /* 0x002fe200078e0a0d */
[----:B--2---:R-:W-:Y:S01]  /*0940*/  @!UP0 ULEA UR6, UR7, UR6, 0x18 ;  /* 0x0000000607068291 */ /* 0x004fe2000f8ec03f */
[C---:B------:R-:W-:Y:S01]  /*0950*/  ISETP.NE.AND P1, PT, R6.reuse, 0x3, PT ;  /* 0x000000030600780c */ /* 0x040fe20003f25270 */
[----:B------:R-:W-:Y:S01]  /*0960*/  VOTEU.ALL UP0, P0 ;  /* 0x00000000003f7886 */ /* 0x000fe20000000000 */
[----:B----4-:R-:W-:Y:S01]  /*0970*/  IMAD R2, R19, R20, R8 ;  /* 0x0000001413027224 */ /* 0x010fe200078e0208 */
[----:B------:R-:W-:Y:S02]  /*0980*/  ISETP.LT.U32.AND P0, PT, R5, 0x2, !P2 ;  /* 0x000000020500780c */ /* 0x000fe40005701070 */
[----:B------:R-:W-:Y:S01]  /*0990*/  ISETP.EQ.OR P1, PT, R6, RZ, !P1 ;  /* 0x000000ff0600720c */ /* 0x000fe20004f22670 */
[----:B---3--:R-:W-:Y:S01]  /*09a0*/  IMAD.MOV R11, RZ, RZ, -R11 ;  /* 0x000000ffff0b7224 */ /* 0x008fe200078e0a0b */
[----:B------:R-:W-:-:S02]  /*09b0*/  ISETP.NE.AND P3, PT, R2, R5, PT ;  /* 0x000000050200720c */ /* 0x000fc40003f65270 */
[----:B------:R-:W-:Y:S01]  /*09c0*/  ISETP.EQ.AND P1, PT, R4, RZ, P1 ;  /* 0x000000ff0400720c */ /* 0x000fe20000f22270 */
[----:B0-----:R-:W-:Y:S01]  /*09d0*/  IMAD R11, R12, R11, UR8 ;  /* 0x000000080c0b7e24 */ /* 0x001fe2000f8e020b */
[----:B------:R-:W-:Y:S01]  /*09e0*/  ISETP.NE.AND P2, PT, R4, RZ, PT ;  /* 0x000000ff0400720c */ /* 0x000fe20003f45270 */
[----:B------:R-:W0:Y:S02]  /*09f0*/  FENCE.VIEW.ASYNC.S ;  /* 0x00000000000073c6 */ /* 0x000e240000000000 */
[----:B0-----:R0:W1:Y:S01]  /*0a00*/  @!UP0 SYNCS.EXCH.64 URZ, [UR6+0x1d0], UR4 ;  /* 0x0001d004063f85b2 */ /* 0x0010620008000100 */
[----:B------:R-:W-:Y:S02]  /*0a10*/  SEL R4, RZ, 0x1, !P1 ;  /* 0x00000001ff047807 */ /* 0x000fe40004800000 */
[----:B------:R-:W-:Y:S02]  /*0a20*/  ISETP.EQ.OR P3, PT, R11, RZ, !P3 ;  /* 0x000000ff0b00720c */ /* 0x000fe40005f62670 */
[----:B------:R-:W-:-:S02]  /*0a30*/  SEL R4, R4, 0x2, P5 ;  /* 0x0000000204047807 */ /* 0x000fc40002800000 */
[----:B------:R-:W-:Y:S01]  /*0a40*/  PLOP3.LUT P0, PT, P0, P3, PT, 0x80, 0x0 ;  /* 0x000000000000781c */ /* 0x000fe20000707070 */
[----:B------:R0:W2:Y:S01]  /*0a50*/  @!UP1 SYNCS.EXCH.64 URZ, [UR6+0x1d8], UR4 ;  /* 0x0001d804063f95b2 */ /* 0x0000a20008000100 */
[----:B------:R-:W-:Y:S01]  /*0a60*/  NOP ;  /* 0x0000000000007918 */ /* 0x000fe20000000000 */
[----:B------:R-:W-:Y:S10]  /*0a70*/  @!P4 BRA `(.L_x_4) ;  /* 0x000000000008c947 */ /* 0x000ff40003800000 */
[----:B-12---:R-:W-:Y:S01]  /*0a80*/  UCGABAR_ARV ;  /* 0x00000000000079c7 */ /* 0x006fe20008000000 */
[----:B------:R-:W-:Y:S05]  /*0a90*/  BRA `(.L_x_5) ;  /* 0x0000000000047947 */ /* 0x000fea0003800000 */
.L_x_4:
[----:B-12---:R-:W-:Y:S01]  /*0aa0*/  NOP ;  /* 0x0000000000007918 */ /* 0x006fe20000000000 */
.L_x_5:
[----:B------:R-:W1:Y:S01]  /*0ab0*/  LDC R2, c[0x0][0x65c] ;  /* 0x00019700ff027b82 */ /* 0x000e620000000800 */
[----:B------:R-:W-:Y:S01]  /*0ac0*/  IMAD.MOV.U32 R3, RZ, RZ, RZ ;  /* 0x000000ffff037224 */ /* 0x000fe200078e00ff */
[----:B-1----:R-:W-:Y:S01]  /*0ad0*/  ISETP.NE.AND P3, PT, R2, 0x1, PT ;  /* 0x000000010200780c */ /* 0x002fe20003f65270 */
[----:B------:R-:W-:-:S12]  /*0ae0*/  IMAD.U32 R2, RZ, RZ, UR8 ;  /* 0x00000008ff027e24 */ /* 0x000fd8000f8e00ff */
[----:B------:R-:W1:Y:S01]  /*0af0*/  @P3 LDC R15, c[0x0][0x10] ;  /* 0x00000400ff0f3b82 */ /* 0x000e620000000800 */
[----:B------:R-:W-:Y:S02]  /*0b00*/  @P3 IMAD.MOV.U32 R9, RZ, RZ, RZ ;  /* 0x000000ffff093224 */ /* 0x000fe400078e00ff */
[----:B------:R-:W-:-:S05]  /*0b10*/  @P3 IMAD.MOV.U32 R7, RZ, RZ, RZ ;  /* 0x000000ffff073224 */ /* 0x000fca00078e00ff */
[----:B------:R-:W2:Y:S01]  /*0b20*/  @!P3 LDC R13, c[0x0][0xc] ;  /* 0x00000300ff0dbb82 */ /* 0x000ea20000000800 */
[----:B-1----:R-:W-:-:S04]  /*0b30*/  @P3 IMAD.WIDE.U32 R14, R15, UR8, R8 ;  /* 0x000000080f0e3c25 */ /* 0x002fc8000f8e0008 */
[----:B--2---:R-:W-:-:S04]  /*0b40*/  @!P3 IMAD.WIDE.U32 R12, R8, R13, R2 ;  /* 0x0000000d080cb225 */ /* 0x004fc800078e0002 */
[----:B------:R-:W-:Y:S02]  /*0b50*/  @P3 IMAD.MOV.U32 R2, RZ, RZ, R14 ;  /* 0x000000ffff023224 */ /* 0x000fe400078e000e */
[----:B------:R-:W-:Y:S02]  /*0b60*/  @P3 IMAD.IADD R3, R15, 0x1, R7 ;  /* 0x000000010f033824 */ /* 0x000fe400078e0207 */
[----:B------:R-:W-:Y:S02]  /*0b70*/  @!P3 IMAD.MOV.U32 R2, RZ, RZ, R12 ;  /* 0x000000ffff02b224 */ /* 0x000fe400078e000c */
[----:B------:R-:W-:Y:S01]  /*0b80*/  @!P3 IMAD.MOV.U32 R3, RZ, RZ, R13 ;  /* 0x000000ffff03b224 */ /* 0x000fe200078e000d */
[----:B------:R-:W-:Y:S06]  /*0b90*/  @!P4 BRA `(.L_x_6) ;  /* 0x00000000000cc947 */ /* 0x000fec0003800000 */
[----:B------:R-:W-:Y:S01]  /*0ba0*/  UCGABAR_WAIT ;  /* 0x0000000000007dc7 */ /* 0x000fe20008000000 */
[----:B------:R-:W-:Y:S01]  /*0bb0*/  CCTL.IVALL ;  /* 0x00000000ff00798f */ /* 0x000fe20002000000 */
[----:B------:R-:W-:Y:S05]  /*0bc0*/  BRA `(.L_x_7) ;  /* 0x0000000000047947 */ /* 0x000fea0003800000 */
.L_x_6:
[----:B------:R-:W-:Y:S06]  /*0bd0*/  BAR.SYNC.DEFER_BLOCKING 0x0 ;  /* 0x0000000000007b1d */ /* 0x000fec0000010000 */
.L_x_7:
[----:B------:R-:W-:Y:S05]  /*0be0*/  @!P2 BRA `(.L_x_8) ;  /* 0x000000740008a947 */ /* 0x000fea0003800000 */
[----:B------:R-:W-:-:S13]  /*0bf0*/  ISETP.GT.U32.AND P1, PT, R10, 0x1, PT ;  /* 0x000000010a00780c */ /* 0x000fda0003f24070 */
[----:B0-----:R-:W-:Y:S05]  /*0c00*/  @P1 EXIT ;  /* 0x000000000000194d */ /* 0x001fea0003800000 */
[----:B------:R-:W-:Y:S01]  /*0c10*/  ULDC.64 UR4, c[0x0][0x650] ;  /* 0x0001940000047ab9 */ /* 0x000fe20000000a00 */
[----:B------:R-:W-:Y:S01]  /*0c20*/  PRMT R14, RZ, 0x7610, R14 ;  /* 0x00007610ff0e7816 */ /* 0x000fe2000000000e */
[----:B------:R-:W-:Y:S01]  /*0c30*/  IMAD.MOV.U32 R7, RZ, RZ, -0x1 ;  /* 0xffffffffff077424 */ /* 0x000fe200078e00ff */
[----:B------:R-:W-:Y:S01]  /*0c40*/  ISETP.GE.U32.AND P1, PT, R2, UR4, PT ;  /* 0x0000000402007c0c */ /* 0x000fe2000bf26070 */
[----:B------:R-:W-:Y:S02]  /*0c50*/  IMAD.MOV.U32 R10, RZ, RZ, -0x1 ;  /* 0xffffffffff0a7424 */ /* 0x000fe400078e00ff */
[----:B------:R-:W-:Y:S01]  /*0c60*/  IMAD.MOV.U32 R6, RZ, RZ, -0x1 ;  /* 0xffffffffff067424 */ /* 0x000fe200078e00ff */
[----:B------:R-:W-:-:S13]  /*0c70*/  ISETP.GE.U32.AND.EX P1, PT, R3, UR5, PT, P1 ;  /* 0x0000000503007c0c */ /* 0x000fda000bf26110 */
[----:B------:R-:W-:Y:S05]  /*0c80*/  @P1 BRA `(.L_x_9) ;  /* 0x0000000400281947 */ /* 0x000fea0003800000 */
[----:B------:R-:W0:Y:S01]  /*0c90*/  LDC.64 R22, c[0x0][0x628] ;  /* 0x00018a00ff167b82 */ /* 0x000e220000000a00 */
[----:B------:R-:W-:Y:S02]  /*0ca0*/  IMAD.MOV.U32 R6, RZ, RZ, R2 ;  /* 0x000000ffff067224 */ /* 0x000fe400078e0002 */
[----:B------:R-:W-:-:S05]  /*0cb0*/  IMAD.MOV.U32 R7, RZ, RZ, R3 ;  /* 0x000000ffff077224 */ /* 0x000fca00078e0003 */
[----:B------:R-:W1:Y:S08]  /*0cc0*/  LDC R10, c[0x0][0x630] ;  /* 0x00018c00ff0a7b82 */ /* 0x000e700000000800 */
[----:B------:R-:W2:Y:S01]  /*0cd0*/  LDC.64 R24, c[0x0][0x620] ;  /* 0x00018800ff187b82 */ /* 0x000ea20000000a00 */
[----:B0-----:R-:W-:-:S04]  /*0ce0*/  ISETP.NE.U32.AND P1, PT, R22, RZ, PT ;  /* 0x000000ff1600720c */ /* 0x001fc80003f25070 */
[----:B------:R-:W-:-:S13]  /*0cf0*/  ISETP.NE.AND.EX P1, PT, R23, RZ, PT, P1 ;  /* 0x000000ff1700720c */ /* 0x000fda0003f25310 */
[----:B-12---:R-:W-:Y:S05]  /*0d00*/  @!P1 BRA `(.L_x_10) ;  /* 0x0000000000289947 */ /* 0x006fea0003800000 */
[----:B------:R-:W0:Y:S02]  /*0d10*/  LDC R15, c[0x0][0x634] ;  /* 0x00018d00ff0f7b82 */ /* 0x000e240000000800 */
[----:B0-----:R-:W-:-:S05]  /*0d20*/  IADD3 R15, P1, R2, R15, RZ ;  /* 0x0000000f020f7210 */ /* 0x001fca0007f3e0ff */
[----:B------:R-:W-:-:S04]  /*0d30*/  IMAD.X R17, RZ, RZ, R3, P1 ;  /* 0x000000ffff117224 */ /* 0x000fc800008e0603 */
[----:B------:R-:W-:-:S04]  /*0d40*/  IMAD.WIDE.U32 R6, R17, R22, RZ ;  /* 0x0000001611067225 */ /* 0x000fc800078e00ff */
[----:B------:R-:W-:-:S04]  /*0d50*/  IMAD.WIDE.U32 R12, P1, R15, R23, R6 ;  /* 0x000000170f0c7225 */ /* 0x000fc80007820006 */
[----:B------:R-:W-:-:S04]  /*0d60*/  IMAD.WIDE.U32 R6, R15, R22, RZ ;  /* 0x000000160f067225 */ /* 0x000fc800078e00ff */
[----:B------:R-:W-:Y:S01]  /*0d70*/  IMAD.X R15, RZ, RZ, RZ, P1 ;  /* 0x000000ffff0f7224 */ /* 0x000fe200008e06ff */
[----:B------:R-:W-:Y:S01]  /*0d80*/  IADD3 RZ, P1, R7, R12, RZ ;  /* 0x0000000c07ff7210 */ /* 0x000fe20007f3e0ff */
[----:B------:R-:W-:-:S04]  /*0d90*/  IMAD.MOV.U32 R14, RZ, RZ, R13 ;  /* 0x000000ffff0e7224 */ /* 0x000fc800078e000d */
[----:B------:R-:W-:-:S08]  /*0da0*/  IMAD.WIDE.U32.X R6, R17, R23, R14, P1 ;  /* 0x0000001711067225 */ /* 0x000fd000008e040e */
.L_x_10:
[----:B------:R-:W0:Y:S01]  /*0db0*/  LDC.64 R22, c[0x0][0x640] ;  /* 0x00019000ff167b82 */ /* 0x000e220000000a00 */
[--C-:B------:R-:W-:Y:S01]  /*0dc0*/  SHF.R.U64 R26, R6, R10, R7.reuse ;  /* 0x0000000a061a7219 */ /* 0x100fe20000001207 */
[----:B------:R-:W-:Y:S01]  /*0dd0*/  IMAD R20, R19, R20, R8 ;  /* 0x0000001413147224 */ /* 0x000fe200078e0208 */
[----:B------:R-:W-:Y:S01]  /*0de0*/  SHF.R.U32.HI R6, RZ, R10, R7 ;  /* 0x0000000aff067219 */ /* 0x000fe20000011607 */
[----:B------:R-:W-:Y:S01]  /*0df0*/  IMAD.MOV.U32 R19, RZ, RZ, 0x1 ;  /* 0x00000001ff137424 */ /* 0x000fe200078e00ff */
[----:B------:R-:W-:-:S03]  /*0e00*/  IADD3 R9, P1, RZ, -R26, RZ ;  /* 0x8000001aff097210 */ /* 0x000fc60007f3e0ff */
[----:B------:R-:W1:Y:S02]  /*0e10*/  LDC R12, c[0x0][0x618] ;  /* 0x00018600ff0c7b82 */ /* 0x000e640000000800 */
[----:B------:R-:W-:-:S04]  /*0e20*/  IMAD.X R7, RZ, RZ, ~R6, P1 ;  /* 0x000000ffff077224 */ /* 0x000fc800008e0e06 */
[-C--:B------:R-:W-:Y:S02]  /*0e30*/  IMAD R10, R7, R24.reuse, RZ ;  /* 0x00000018070a7224 */ /* 0x080fe400078e02ff */
[----:B------:R-:W2:Y:S01]  /*0e40*/  LDC R16, c[0x0][0x608] ;  /* 0x00018200ff107b82 */ /* 0x000ea20000000800 */
[----:B------:R-:W-:-:S04]  /*0e50*/  IMAD.WIDE.U32 R6, R9, R24, R2 ;  /* 0x0000001809067225 */ /* 0x000fc800078e0002 */
[----:B------:R-:W-:-:S03]  /*0e60*/  IMAD R9, R9, R25, R10 ;  /* 0x0000001909097224 */ /* 0x000fc600078e020a */
[----:B------:R-:W3:Y:S01]  /*0e70*/  LDC R18, c[0x0][0x658] ;  /* 0x00019600ff127b82 */ /* 0x000ee20000000800 */
[----:B------:R-:W-:Y:S01]  /*0e80*/  IMAD.IADD R7, R7, 0x1, R9 ;  /* 0x0000000107077824 */ /* 0x000fe200078e0209 */
[----:B0-----:R-:W-:Y:S01]  /*0e90*/  ISETP.NE.U32.AND P1, PT, R22, RZ, PT ;  /* 0x000000ff1600720c */ /* 0x001fe20003f25070 */
[----:B------:R-:W-:-:S03]  /*0ea0*/  IMAD.MOV.U32 R9, RZ, RZ, -0x1 ;  /* 0xffffffffff097424 */ /* 0x000fc600078e00ff */
[----:B------:R-:W-:Y:S02]  /*0eb0*/  ISETP.NE.AND.EX P1, PT, R23, RZ, PT, P1 ;  /* 0x000000ff1700720c */ /* 0x000fe40003f25310 */
[----:B------:R-:W0:Y:S01]  /*0ec0*/  LDC R17, c[0x0][0x600] ;  /* 0x00018000ff117b82 */ /* 0x000e220000000800 */
[-CC-:B-1----:R-:W-:Y:S02]  /*0ed0*/  SHF.R.U64 R14, R6, R12.reuse, R7.reuse ;  /* 0x0000000c060e7219 */ /* 0x182fe40000001207 */
[----:B------:R-:W-:-:S05]  /*0ee0*/  SHF.R.U32.HI R7, RZ, R12, R7 ;  /* 0x0000000cff077219 */ /* 0x000fca0000011607 */
[----:B------:R-:W1:Y:S01]  /*0ef0*/  LDC R21, c[0x0][0x648] ;  /* 0x00019200ff157b82 */ /* 0x000e620000000800 */
[-CC-:B--2---:R-:W-:Y:S02]  /*0f00*/  SHF.R.U64 R27, R14, R16.reuse, R7.reuse ;  /* 0x000000100e1b7219 */ /* 0x184fe40000001207 */
[----:B------:R-:W-:-:S05]  /*0f10*/  SHF.R.U32.HI R7, RZ, R16, R7 ;  /* 0x00000010ff077219 */ /* 0x000fca0000011607 */
[----:B------:R-:W2:Y:S01]  /*0f20*/  LDC R25, c[0x0][0x638] ;  /* 0x00018e00ff197b82 */ /* 0x000ea20000000800 */
[-C--:B---3--:R-:W-:Y:S02]  /*0f30*/  SHF.L.U32 R6, R9, R18.reuse, RZ ;  /* 0x0000001209067219 */ /* 0x088fe400000006ff */
[--C-:B------:R-:W-:Y:S02]  /*0f40*/  SHF.R.U64 R16, R27, R18, R7.reuse ;  /* 0x000000121b107219 */ /* 0x100fe40000001207 */
[----:B------:R-:W-:Y:S02]  /*0f50*/  LOP3.LUT R10, RZ, R6, RZ, 0x33, !PT ;  /* 0x00000006ff0a7212 */ /* 0x000fe400078e33ff */
[----:B------:R-:W-:Y:S01]  /*0f60*/  SHF.R.U32.HI R7, RZ, R18, R7 ;  /* 0x00000012ff077219 */ /* 0x000fe20000011607 */
[----:B------:R-:W3:Y:S01]  /*0f70*/  LDC R24, c[0x0][0x610] ;  /* 0x00018400ff187b82 */ /* 0x000ee20000000800 */
[----:B------:R-:W-:Y:S01]  /*0f80*/  IMAD.MOV.U32 R6, RZ, RZ, R16 ;  /* 0x000000ffff067224 */ /* 0x000fe200078e0010 */
[----:B------:R-:W-:Y:S06]  /*0f90*/  @!P1 BRA `(.L_x_11) ;  /* 0x0000000000289947 */ /* 0x000fec0003800000 */
[----:B------:R-:W4:Y:S02]  /*0fa0*/  LDC R13, c[0x0][0x64c] ;  /* 0x00019300ff0d7b82 */ /* 0x000f240000000800 */
[----:B----4-:R-:W-:-:S05]  /*0fb0*/  IADD3 R13, P1, R16, R13, RZ ;  /* 0x0000000d100d7210 */ /* 0x010fca0007f3e0ff */
        /* <DEDUP_REMOVED lines=8> */
.L_x_11:
[----:B-1----:R-:W-:Y:S01]  /*1040*/  SHF.R.U64 R8, R6, R21, R7 ;  /* 0x0000001506087219 */ /* 0x002fe20000001207 */
[----:B0-----:R-:W-:Y:S01]  /*1050*/  VIADD R9, R17, 0xffffffff ;  /* 0xffffffff11097836 */ /* 0x001fe20000000000 */
[----:B------:R-:W-:Y:S02]  /*1060*/  SHF.L.U32 R6, R19, R18, RZ ;  /* 0x0000001213067219 */ /* 0x000fe400000006ff */
[----:B------:R-:W-:Y:S01]  /*1070*/  LOP3.LUT R7, R27, R10, RZ, 0xc0, !PT ;  /* 0x0000000a1b077212 */ /* 0x000fe200078ec0ff */
[----:B------:R-:W-:Y:S01]  /*1080*/  IMAD.MOV R10, RZ, RZ, -R8 ;  /* 0x000000ffff0a7224 */ /* 0x000fe200078e0a08 */
[----:B------:R-:W-:Y:S02]  /*1090*/  SEL R11, R11, R20, !P3 ;  /* 0x000000140b0b7207 */ /* 0x000fe40005800000 */
[----:B------:R-:W-:Y:S01]  /*10a0*/  LOP3.LUT R9, R14, R9, RZ, 0xc0, !PT ;  /* 0x000000090e097212 */ /* 0x000fe200078ec0ff */
[----:B------:R-:W-:Y:S02]  /*10b0*/  IMAD R8, R6, R8, R7 ;  /* 0x0000000806087224 */ /* 0x000fe400078e0207 */
[----:B--2---:R-:W-:-:S02]  /*10c0*/  IMAD R6, R10, R25, R16 ;  /* 0x000000190a067224 */ /* 0x004fc400078e0210 */
[----:B---3--:R-:W-:Y:S02]  /*10d0*/  IMAD R11, R8, R24, R11 ;  /* 0x00000018080b7224 */ /* 0x008fe400078e020b */
[----:B------:R-:W-:Y:S02]  /*10e0*/  IMAD R6, R6, R17, R9 ;  /* 0x0000001106067224 */ /* 0x000fe400078e0209 */
[----:B------:R-:W-:-:S03]  /*10f0*/  IMAD.MOV.U32 R14, RZ, RZ, 0x1 ;  /* 0x00000001ff0e7424 */ /* 0x000fc600078e00ff */
[----:B------:R-:W-:Y:S02]  /*1100*/  SEL R10, R6, R11, !P3 ;  /* 0x0000000b060a7207 */ /* 0x000fe40005800000 */
[----:B------:R-:W-:Y:S01]  /*1110*/  SEL R7, R11, R6, !P3 ;  /* 0x000000060b077207 */ /* 0x000fe20005800000 */
[----:B------:R-:W-:-:S07]  /*1120*/  IMAD.MOV.U32 R6, RZ, RZ, R26 ;  /* 0x000000ffff067224 */ /* 0x000fce00078e001a */
.L_x_9:
[----:B------:R-:W-:-:S08]  /*1130*/  NOP ;  /* 0x0000000000007918 */ /* 0x000fd00000000000 */
[----:B------:R-:W0:Y:S02]  /*1140*/  USETMAXREG.TRY_ALLOC.CTAPOOL UP0, 0xe8 ;  /* 0x000000e8000079c8 */ /* 0x000e240008000600 */
[----:B0-----:R-:W-:-:S13]  /*1150*/  PLOP3.LUT P1, PT, PT, PT, UP0, 0x80, 0x0 ;  /* 0x000000000000781c */ /* 0x001fda0003f2f008 */
[----:B------:R-:W-:Y:S05]  /*1160*/  @!P1 BRA `(.L_x_9) ;  /* 0xfffffffc00f09947 */ /* 0x000fea000383ffff */
[----:B------:R-:W-:Y:S01]  /*1170*/  ULDC.64 UR4, c[0x0][0x598] ;  /* 0x0001660000047ab9 */ /* 0x000fe20000000a00 */
[----:B------:R-:W-:Y:S01]  /*1180*/  ULDC.64 UR18, c[0x0][0x208] ;  /* 0x0000820000127ab9 */ /* 0x000fe20000000a00 */
[----:B------:R-:W-:-:S04]  /*1190*/  ISETP.NE.U32.AND P1, PT, RZ, UR4, PT ;  /* 0x00000004ff007c0c */ /* 0x000fc8000bf25070 */
[----:B------:R-:W-:-:S13]  /*11a0*/  ISETP.NE.AND.EX P1, PT, RZ, UR5, PT, P1 ;  /* 0x00000005ff007c0c */ /* 0x000fda000bf25310 */
[----:B------:R-:W-:Y:S05]  /*11b0*/  @!P1 BRA `(.L_x_12) ;  /* 0x00000000001c9947 */ /* 0x000fea0003800000 */
[----:B------:R-:W0:Y:S02]  /*11c0*/  LDC.64 R8, c[0x0][0x598] ;  /* 0x00016600ff087b82 */ /* 0x000e240000000a00 */
[----:B0-----:R-:W2:Y:S02]  /*11d0*/  LDG.E.64 R8, desc[UR18][R8.64] ;  /* 0x0000001208087981 */ /* 0x001ea4000c1e1b00 */
[----:B--2---:R-:W-:-:S04]  /*11e0*/  ISETP.NE.U32.AND P1, PT, R8, RZ, PT ;  /* 0x000000ff0800720c */ /* 0x004fc80003f25070 */
[----:B------:R-:W-:-:S13]  /*11f0*/  ISETP.NE.AND.EX P1, PT, R9, RZ, PT, P1 ;  /* 0x000000ff0900720c */ /* 0x000fda0003f25310 */
[----:B------:R-:W-:Y:S05]  /*1200*/  @!P1 BRA `(.L_x_12) ;  /* 0x0000000000089947 */ /* 0x000fea0003800000 */
[----:B------:R0:W5:Y:S01]  /*1210*/  LD.E R8, desc[UR18][R8.64] ;  /* 0x0000001208087980 */ /* 0x000162000c101900 */
[----:B------:R-:W-:Y:S05]  /*1220*/  BRA `(.L_x_13) ;  /* 0x0000000000207947 */ /* 0x000fea0003800000 */
.L_x_12:
[----:B------:R-:W-:Y:S02]  /*1230*/  ULDC.64 UR4, c[0x0][0x588] ;  /* 0x0001620000047ab9 */ /* 0x000fe40000000a00 */
[----:B------:R-:W-:-:S04]  /*1240*/  ISETP.NE.U32.AND P1, PT, RZ, UR4, PT ;  /* 0x00000004ff007c0c */ /* 0x000fc8000bf25070 */
[----:B------:R-:W-:-:S13]  /*1250*/  ISETP.NE.AND.EX P1, PT, RZ, UR5, PT, P1 ;  /* 0x00000005ff007c0c */ /* 0x000fda000bf25310 */
[----:B------:R-:W-:Y:S05]  /*1260*/  @!P1 BRA `(.L_x_14) ;  /* 0x00000000000c9947 */ /* 0x000fea0003800000 */
[----:B------:R-:W0:Y:S02]  /*1270*/  LDC.64 R8, c[0x0][0x588] ;  /* 0x00016200ff087b82 */ /* 0x000e240000000a00 */
[----:B0-----:R1:W5:Y:S01]  /*1280*/  LDG.E R8, desc[UR18][R8.64] ;  /* 0x0000001208087981 */ /* 0x001362000c1e1900 */
[----:B------:R-:W-:Y:S05]  /*1290*/  BRA `(.L_x_13) ;  /* 0x0000000000047947 */ /* 0x000fea0003800000 */
.L_x_14:
[----:B------:R-:W2:Y:S02]  /*12a0*/  LDC R8, c[0x0][0x580] ;  /* 0x00016000ff087b82 */ /* 0x000ea40000000800 */
.L_x_13:
[----:B------:R-:W-:Y:S02]  /*12b0*/  ULDC.64 UR4, c[0x0][0x5a0] ;  /* 0x0001680000047ab9 */ /* 0x000fe40000000a00 */
[----:B------:R-:W-:-:S04]  /*12c0*/  ISETP.NE.U32.AND P1, PT, RZ, UR4, PT ;  /* 0x00000004ff007c0c */ /* 0x000fc8000bf25070 */
[----:B------:R-:W-:-:S13]  /*12d0*/  ISETP.NE.AND.EX P1, PT, RZ, UR5, PT, P1 ;  /* 0x00000005ff007c0c */ /* 0x000fda000bf25310 */
[----:B------:R-:W-:Y:S05]  /*12e0*/  @!P1 BRA `(.L_x_15) ;  /* 0x00000000001c9947 */ /* 0x000fea0003800000 */
[----:B------:R-:W3:Y:S02]  /*12f0*/  LDC.64 R12, c[0x0][0x5a0] ;  /* 0x00016800ff0c7b82 */ /* 0x000ee40000000a00 */
[----:B---3--:R-:W3:Y:S02]  /*1300*/  LDG.E.64 R12, desc[UR18][R12.64] ;  /* 0x000000120c0c7981 */ /* 0x008ee4000c1e1b00 */
[----:B---3--:R-:W-:-:S04]  /*1310*/  ISETP.NE.U32.AND P1, PT, R12, RZ, PT ;  /* 0x000000ff0c00720c */ /* 0x008fc80003f25070 */
[----:B------:R-:W-:-:S13]  /*1320*/  ISETP.NE.AND.EX P1, PT, R13, RZ, PT, P1 ;  /* 0x000000ff0d00720c */ /* 0x000fda0003f25310 */
[----:B------:R-:W-:Y:S05]  /*1330*/  @!P1 BRA `(.L_x_15) ;  /* 0x0000000000089947 */ /* 0x000fea0003800000 */
[----:B01----:R0:W5:Y:S01]  /*1340*/  LD.E R9, desc[UR18][R12.64] ;  /* 0x000000120c097980 */ /* 0x003162000c101900 */
[----:B------:R-:W-:Y:S05]  /*1350*/  BRA `(.L_x_16) ;  /* 0x0000000000207947 */ /* 0x000fea0003800000 */
.L_x_15:
[----:B------:R-:W-:Y:S02]  /*1360*/  ULDC.64 UR4, c[0x0][0x590] ;  /* 0x0001640000047ab9 */ /* 0x000fe40000000a00 */
[----:B------:R-:W-:-:S04]  /*1370*/  ISETP.NE.U32.AND P1, PT, RZ, UR4, PT ;  /* 0x00000004ff007c0c */ /* 0x000fc8000bf25070 */
[----:B------:R-:W-:-:S13]  /*1380*/  ISETP.NE.AND.EX P1, PT, RZ, UR5, PT, P1 ;  /* 0x00000005ff007c0c */ /* 0x000fda000bf25310 */
[----:B------:R-:W-:Y:S05]  /*1390*/  @!P1 BRA `(.L_x_17) ;  /* 0x00000000000c9947 */ /* 0x000fea0003800000 */
[----:B------:R-:W0:Y:S02]  /*13a0*/  LDC.64 R12, c[0x0][0x590] ;  /* 0x00016400ff0c7b82 */ /* 0x000e240000000a00 */
[----:B01----:R1:W5:Y:S01]  /*13b0*/  LDG.E R9, desc[UR18][R12.64] ;  /* 0x000000120c097981 */ /* 0x003362000c1e1900 */
[----:B------:R-:W-:Y:S05]  /*13c0*/  BRA `(.L_x_16) ;  /* 0x0000000000047947 */ /* 0x000fea0003800000 */
.L_x_17:
[----:B01----:R-:W3:Y:S02]  /*13d0*/  LDC R9, c[0x0][0x584] ;  /* 0x00016100ff097b82 */ /* 0x003ee40000000800 */
.L_x_16:
[----:B------:R-:W-:-:S13]  /*13e0*/  LOP3.LUT P1, RZ, R14, 0xff, RZ, 0xc0, !PT ;  /* 0x000000ff0eff7812 */ /* 0x000fda000782c0ff */
[----:B------:R-:W-:Y:S05]  /*13f0*/  @!P1 EXIT ;  /* 0x000000000000994d */ /* 0x000fea0003800000 */
[----:B------:R-:W-:Y:S01]  /*1400*/  ULDC UR4, c[0x0][0x28c] ;  /* 0x0000a30000047ab9 */ /* 0x000fe20000000800 */
[----:B------:R-:W-:Y:S01]  /*1410*/  LOP3.LUT R143, R4, 0x1, RZ, 0xfc, !PT ;  /* 0x00000001048f7812 */ /* 0x000fe200078efcff */
[----:B------:R-:W-:-:S04]  /*1420*/  UIADD3 UR4, UR4, 0x1f, URZ ;  /* 0x0000001f04047890 */ /* 0x000fc8000fffe03f */
[----:B------:R-:W-:-:S04]  /*1430*/  USHF.R.S32.HI UR5, URZ, 0x1f, UR4 ;  /* 0x0000001f3f057899 */ /* 0x000fc80008011404 */
[----:B------:R-:W-:-:S03]  /*1440*/  ULEA.HI UR5, UR5, UR4, URZ, 0x5 ;  /* 0x0000000405057291 */ /* 0x000fc6000f8f283f */
[----:B------:R-:W-:Y:S01]  /*1450*/  UMOV UR4, URZ ;  /* 0x0000003f00047c82 */ /* 0x000fe20008000000 */
[----:B------:R-:W-:-:S03]  /*1460*/  USHF.R.S32.HI UR9, URZ, 0x5, UR5 ;  /* 0x000000053f097899 */ /* 0x000fc60008011405 */
[----:B------:R-:W-:-:S09]  /*1470*/  UMOV UR5, URZ ;  /* 0x0000003f00057c82 */ /* 0x000fd20008000000 */
.L_x_172:
[----:B------:R-:W-:Y:S01]  /*1480*/  LOP3.LUT R11, R0, 0x80, RZ, 0xc0, !PT ;  /* 0x00000080000b7812 */ /* 0x000fe200078ec0ff */
[----:B------:R-:W4:Y:S01]  /*1490*/  S2UR UR13, SR_CgaCtaId ;  /* 0x00000000000d79c3 */ /* 0x000f220000008800 */
[----:B------:R-:W-:Y:S01]  /*14a0*/  UMOV UR12, 0x400 ;  /* 0x00000400000c7882 */ /* 0x000fe20000000000 */
[----:B------:R-:W-:Y:S01]  /*14b0*/  UMOV UR6, URZ ;  /* 0x0000003f00067c82 */ /* 0x000fe20008000000 */
[----:B------:R-:W-:Y:S01]  /*14c0*/  SHF.R.U32.HI R11, RZ, 0x7, R11 ;  /* 0x00000007ff0b7819 */ /* 0x000fe2000001160b */
[----:B------:R-:W-:Y:S01]  /*14d0*/  UMOV UR7, URZ ;  /* 0x0000003f00077c82 */ /* 0x000fe20008000000 */
[----:B------:R-:W-:Y:S01]  /*14e0*/  UMOV UR16, UR5 ;  /* 0x0000000500107c82 */ /* 0x000fe20008000000 */
[----:B------:R-:W-:Y:S02]  /*14f0*/  CS2R R16, SRZ ;  /* 0x0000000000107805 */ /* 0x000fe4000001ff00 */
[----:B------:R-:W-:Y:S01]  /*1500*/  CS2R R14, SRZ ;  /* 0x00000000000e7805 */ /* 0x000fe2000001ff00 */
[----:B01----:R-:W0:Y:S01]  /*1510*/  LDC R12, c[0x0][0x28c] ;  /* 0x0000a300ff0c7b82 */ /* 0x003e220000000800 */
[----:B------:R-:W1:Y:S01]  /*1520*/  SHFL.IDX PT, R11, R11, RZ, 0x1f ;  /* 0x00001fff0b0b7589 */ /* 0x000e6200000e0000 */
[----:B------:R-:W-:-:S02]  /*1530*/  CS2R R18, SRZ ;  /* 0x0000000000127805 */ /* 0x000fc4000001ff00 */
[----:B------:R-:W-:Y:S02]  /*1540*/  CS2R R20, SRZ ;  /* 0x0000000000147805 */ /* 0x000fe4000001ff00 */
[----:B------:R-:W-:Y:S02]  /*1550*/  CS2R R22, SRZ ;  /* 0x0000000000167805 */ /* 0x000fe4000001ff00 */
[----:B------:R-:W-:Y:S02]  /*1560*/  CS2R R88, SRZ ;  /* 0x0000000000587805 */ /* 0x000fe4000001ff00 */
[----:B------:R-:W-:Y:S02]  /*1570*/  CS2R R90, SRZ ;  /* 0x00000000005a7805 */ /* 0x000fe4000001ff00 */
[----:B------:R-:W-:Y:S02]  /*1580*/  CS2R R92, SRZ ;  /* 0x00000000005c7805 */ /* 0x000fe4000001ff00 */
        /* <DEDUP_REMOVED lines=16> */
[----:B0-----:R-:W-:Y:S02]  /*1690*/  ISETP.GE.AND P1, PT, R12, 0x1, PT ;  /* 0x000000010c00780c */ /* 0x001fe40003f26270 */
[----:B------:R-:W-:Y:S02]  /*16a0*/  CS2R R126, SRZ ;  /* 0x00000000007e7805 */ /* 0x000fe4000001ff00 */
[----:B-1----:R-:W-:-:S02]  /*16b0*/  R2UR UR8, R11 ;  /* 0x000000000b0872ca */ /* 0x002fc400000e0000 */
[----:B------:R-:W-:Y:S02]  /*16c0*/  CS2R R128, SRZ ;  /* 0x0000000000807805 */ /* 0x000fe4000001ff00 */
[----:B------:R-:W-:Y:S02]  /*16d0*/  CS2R R130, SRZ ;  /* 0x0000000000827805 */ /* 0x000fe4000001ff00 */
[----:B------:R-:W-:Y:S02]  /*16e0*/  CS2R R132, SRZ ;  /* 0x0000000000847805 */ /* 0x000fe4000001ff00 */
[----:B------:R-:W-:Y:S02]  /*16f0*/  CS2R R134, SRZ ;  /* 0x0000000000867805 */ /* 0x000fe4000001ff00 */
[----:B------:R-:W-:Y:S02]  /*1700*/  CS2R R136, SRZ ;  /* 0x0000000000887805 */ /* 0x000fe4000001ff00 */
[----:B------:R-:W-:-:S02]  /*1710*/  CS2R R138, SRZ ;  /* 0x00000000008a7805 */ /* 0x000fc4000001ff00 */
[----:B------:R-:W-:Y:S01]  /*1720*/  CS2R R140, SRZ ;  /* 0x00000000008c7805 */ /* 0x000fe2000001ff00 */
[----:B------:R-:W-:Y:S01]  /*1730*/  IMAD.U32 R144, RZ, RZ, UR4 ;  /* 0x00000004ff907e24 */ /* 0x000fe2000f8e00ff */
[----:B--23--:R-:W-:Y:S02]  /*1740*/  CS2R R24, SRZ ;  /* 0x0000000000187805 */ /* 0x00cfe4000001ff00 */
[----:B------:R-:W-:Y:S02]  /*1750*/  CS2R R26, SRZ ;  /* 0x00000000001a7805 */ /* 0x000fe4000001ff00 */
[----:B------:R-:W-:Y:S02]  /*1760*/  CS2R R28, SRZ ;  /* 0x00000000001c7805 */ /* 0x000fe4000001ff00 */
[----:B------:R-:W-:Y:S01]  /*1770*/  CS2R R30, SRZ ;  /* 0x00000000001e7805 */ /* 0x000fe2000001ff00 */
[----:B------:R-:W-:Y:S01]  /*1780*/  ULEA.HI UR10, UR8, UR8, URZ, 0x1 ;  /* 0x00000008080a7291 */ /* 0x000fe2000f8f083f */
[----:B------:R-:W-:-:S02]  /*1790*/  CS2R R32, SRZ ;  /* 0x0000000000207805 */ /* 0x000fc4000001ff00 */
[----:B------:R-:W-:Y:S02]  /*17a0*/  CS2R R34, SRZ ;  /* 0x0000000000227805 */ /* 0x000fe4000001ff00 */
[----:B------:R-:W-:Y:S01]  /*17b0*/  CS2R R36, SRZ ;  /* 0x0000000000247805 */ /* 0x000fe2000001ff00 */
[----:B------:R-:W-:Y:S01]  /*17c0*/  ULOP3.LUT UR11, UR10, 0x1ffffe, URZ, 0xc0, !UPT ;  /* 0x001ffffe0a0b7892 */ /* 0x000fe2000f8ec03f */
[----:B------:R-:W-:Y:S01]  /*17d0*/  CS2R R38, SRZ ;  /* 0x0000000000267805 */ /* 0x000fe2000001ff00 */
[----:B----4-:R-:W-:Y:S01]  /*17e0*/  ULEA UR10, UR13, UR12, 0x18 ;  /* 0x0000000c0d0a7291 */ /* 0x010fe2000f8ec03f */
[----:B------:R-:W-:Y:S01]  /*17f0*/  CS2R R40, SRZ ;  /* 0x0000000000287805 */ /* 0x000fe2000001ff00 */
[----:B------:R-:W-:Y:S01]  /*1800*/  UIADD3 UR11, UR8, -UR11, URZ ;  /* 0x8000000b080b7290 */ /* 0x000fe2000fffe03f */
[----:B------:R-:W-:Y:S02]  /*1810*/  CS2R R42, SRZ ;  /* 0x00000000002a7805 */ /* 0x000fe4000001ff00 */
[----:B------:R-:W-:Y:S01]  /*1820*/  CS2R R44, SRZ ;  /* 0x00000000002c7805 */ /* 0x000fe2000001ff00 */
[----:B------:R-:W-:Y:S01]  /*1830*/  UMOV UR8, URZ ;  /* 0x0000003f00087c82 */ /* 0x000fe20008000000 */
[----:B------:R-:W-:Y:S01]  /*1840*/  ULEA UR11, UR11, UR10, 0xb ;  /* 0x0000000a0b0b7291 */ /* 0x000fe2000f8e583f */
[----:B------:R-:W-:-:S02]  /*1850*/  CS2R R46, SRZ ;  /* 0x00000000002e7805 */ /* 0x000fc4000001ff00 */
[----:B------:R-:W-:Y:S02]  /*1860*/  CS2R R48, SRZ ;  /* 0x0000000000307805 */ /* 0x000fe4000001ff00 */
[----:B------:R-:W-:Y:S01]  /*1870*/  CS2R R50, SRZ ;  /* 0x0000000000327805 */ /* 0x000fe2000001ff00 */
[----:B------:R-:W-:Y:S01]  /*1880*/  UIADD3 UR11, UR11, 0x280, URZ ;  /* 0x000002800b0b7890 */ /* 0x000fe2000fffe03f */
[----:B------:R-:W-:Y:S02]  /*1890*/  CS2R R52, SRZ ;  /* 0x0000000000347805 */ /* 0x000fe4000001ff00 */
[----:B------:R-:W-:Y:S02]  /*18a0*/  CS2R R54, SRZ ;  /* 0x0000000000367805 */ /* 0x000fe4000001ff00 */
[----:B------:R-:W-:Y:S01]  /*18b0*/  CS2R R56, SRZ ;  /* 0x0000000000387805 */ /* 0x000fe2000001ff00 */
[----:B------:R-:W-:Y:S01]  /*18c0*/  USHF.R.U32.HI UR11, URZ, 0x4, UR11 ;  /* 0x000000043f0b7899 */ /* 0x000fe2000801160b */
[----:B------:R-:W-:-:S02]  /*18d0*/  CS2R R58, SRZ ;  /* 0x00000000003a7805 */ /* 0x000fc4000001ff00 */
[----:B------:R-:W-:Y:S02]  /*18e0*/  CS2R R60, SRZ ;  /* 0x00000000003c7805 */ /* 0x000fe4000001ff00 */
[----:B------:R-:W-:Y:S01]  /*18f0*/  CS2R R62, SRZ ;  /* 0x00000000003e7805 */ /* 0x000fe2000001ff00 */
[----:B------:R-:W-:Y:S01]  /*1900*/  ULOP3.LUT UR11, UR11, 0x3fff, URZ, 0xc0, !UPT ;  /* 0x00003fff0b0b7892 */ /* 0x000fe2000f8ec03f */
        /* <DEDUP_REMOVED lines=11> */
[----:B------:R-:W-:Y:S01]  /*19c0*/  CS2R R86, SRZ ;  /* 0x0000000000567805 */ /* 0x000fe2000001ff00 */
[----:B------:R-:W-:Y:S06]  /*19d0*/  @!P1 BRA `(.L_x_18) ;  /* 0x0000000800189947 */ /* 0x000fec0003800000 */
[----:B------:R-:W-:-:S13]  /*19e0*/  ISETP.NE.AND P2, PT, R143, 0x3, PT ;  /* 0x000000038f00780c */ /* 0x000fda0003f45270 */
[----:B------:R-:W-:Y:S05]  /*19f0*/  @!P2 BRA `(.L_x_19) ;  /* 0x000000000004a947 */ /* 0x000fea0003800000 */
[----:B------:R-:W-:Y:S01]  /*1a00*/  BPT.TRAP 0x1 ;  /* 0x000000040000795c */ /* 0x000fe20000300000 */
.L_x_19:
[----:B------:R-:W-:Y:S01]  /*1a10*/  ULEA UR6, UR5, UR10, 0x3 ;  /* 0x0000000a05067291 */ /* 0x000fe2000f8e183f */
[----:B------:R-:W-:-:S05]  /*1a20*/  IMAD.U32 R11, RZ, RZ, UR4 ;  /* 0x00000004ff0b7e24 */ /* 0x000fca000f8e00ff */
[----:B------:R-:W-:-:S04]  /*1a30*/  SHF.L.U32 R11, R11, 0x1f, RZ ;  /* 0x0000001f0b0b7819 */ /* 0x000fc800000006ff */
[----:B------:R0:W1:Y:S01]  /*1a40*/  SYNCS.PHASECHK.TRANS64.TRYWAIT P1, [UR6], R11 ;  /* 0x0000000bff0075a7 */ /* 0x0000620008020146 */
[----:B------:R-:W-:Y:S05]  /*1a50*/  @!P2 BRA `(.L_x_20) ;  /* 0x000000000004a947 */ /* 0x000fea0003800000 */
[----:B------:R-:W-:Y:S01]  /*1a60*/  BPT.TRAP 0x1 ;  /* 0x000000040000795c */ /* 0x000fe20000300000 */
.L_x_20:
[----:B-1----:R-:W-:Y:S05]  /*1a70*/  @P1 BRA `(.L_x_21) ;  /* 0x0000000000081947 */ /* 0x002fea0003800000 */
[----:B------:R-:W1:Y:S02]  /*1a80*/  SYNCS.PHASECHK.TRANS64.TRYWAIT P1, [UR6], R11 ;  /* 0x0000000bff0075a7 */ /* 0x000e640008020146 */
[----:B-1----:R-:W-:Y:S05]  /*1a90*/  @!P1 BRA `(.L_x_22) ;  /* 0x0000008800149947 */ /* 0x002fea0003800000 */
.L_x_21:
[----:B------:R-:W-:Y:S01]  /*1aa0*/  UIADD3 UR6, UR10, 0x1c280, URZ ;  /* 0x0001c2800a067890 */ /* 0x000fe2000fffe03f */
[----:B------:R-:W-:Y:S01]  /*1ab0*/  WARPGROUP.ARRIVE ;  /* 0x00000000000079c5 */ /* 0x000fe20000000000 */
[----:B------:R-:W-:Y:S01]  /*1ac0*/  ULDC UR7, c[0x0][0x50c] ;  /* 0x0001430000077ab9 */ /* 0x000fe20000000800 */
[----:B------:R-:W-:Y:S01]  /*1ad0*/  ULOP3.LUT UR12, UR11, 0x10000, URZ, 0xfc, !UPT ;  /* 0x000100000b0c7892 */ /* 0x000fe2000f8efc3f */
[----:B------:R-:W-:Y:S01]  /*1ae0*/  CS2R R16, SRZ ;  /* 0x0000000000107805 */ /* 0x000fe2000001ff00 */
[----:B------:R-:W-:Y:S01]  /*1af0*/  UISETP.NE.AND UP0, UPT, UR7, 0x1, UPT ;  /* 0x000000010700788c */ /* 0x000fe2000bf05270 */
[----:B------:R-:W-:Y:S01]  /*1b00*/  CS2R R14, SRZ ;  /* 0x00000000000e7805 */ /* 0x000fe2000001ff00 */
[----:B------:R-:W-:Y:S01]  /*1b10*/  USHF.R.U32.HI UR6, URZ, 0x4, UR6 ;  /* 0x000000043f067899 */ /* 0x000fe20008011606 */
[----:B------:R-:W-:Y:S01]  /*1b20*/  CS2R R18, SRZ ;  /* 0x0000000000127805 */ /* 0x000fe2000001ff00 */
[----:B------:R-:W-:Y:S01]  /*1b30*/  USEL UR7, URZ, 0x1, UP0 ;  /* 0x000000013f077887 */ /* 0x000fe20008000000 */
[----:B------:R-:W-:Y:S01]  /*1b40*/  CS2R R20, SRZ ;  /* 0x0000000000147805 */ /* 0x000fe2000001ff00 */
[----:B------:R-:W-:Y:S01]  /*1b50*/  ULOP3.LUT UR6, UR6, 0x3fff, URZ, 0xc0, !UPT ;  /* 0x00003fff06067892 */ /* 0x000fe2000f8ec03f */
[----:B------:R-:W-:Y:S01]  /*1b60*/  CS2R R22, SRZ ;  /* 0x0000000000167805 */ /* 0x000fe2000001ff00 */
[----:B------:R-:W-:Y:S01]  /*1b70*/  ULEA UR12, UR5, UR12, 0x8 ;  /* 0x0000000c050c7291 */ /* 0x000fe2000f8e403f */
[----:B------:R-:W-:Y:S01]  /*1b80*/  CS2R R88, SRZ ;  /* 0x0000000000587805 */ /* 0x000fe2000001ff00 */
[----:B------:R-:W-:Y:S01]  /*1b90*/  ULOP3.LUT UR6, UR6, 0x10000, URZ, 0xfc, !UPT ;  /* 0x0001000006067892 */ /* 0x000fe2000f8efc3f */
[----:B------:R-:W-:Y:S01]  /*1ba0*/  ISETP.NE.AND P1, PT, RZ, UR7, PT ;  /* 0x00000007ff007c0c */ /* 0x000fe2000bf25270 */
[----:B------:R-:W-:Y:S01]  /*1bb0*/  UMOV UR13, 0xc0000010 ;  /* 0xc0000010000d7882 */ /* 0x000fe20000000000 */
[----:B------:R-:W-:Y:S01]  /*1bc0*/  UMOV UR15, 0xc0000010 ;  /* 0xc0000010000f7882 */ /* 0x000fe20000000000 */
[----:B------:R-:W-:Y:S01]  /*1bd0*/  ULEA UR14, UR5, UR6, 0x8 ;  /* 0x00000006050e7291 */ /* 0x000fe2000f8e403f */
[----:B------:R-:W-:-:S02]  /*1be0*/  CS2R R90, SRZ ;  /* 0x00000000005a7805 */ /* 0x000fc4000001ff00 */
[----:B------:R-:W-:Y:S01]  /*1bf0*/  CS2R R92, SRZ ;  /* 0x00000000005c7805 */ /* 0x000fe2000001ff00 */
[----:B------:R-:W-:Y:S01]  /*1c00*/  UMOV UR6, 0x1 ;  /* 0x0000000100067882 */ /* 0x000fe20000000000 */
[----:B------:R-:W-:Y:S02]  /*1c10*/  CS2R R94, SRZ ;  /* 0x00000000005e7805 */ /* 0x000fe4000001ff00 */
[----:B------:R-:W-:Y:S02]  /*1c20*/  CS2R R96, SRZ ;  /* 0x0000000000607805 */ /* 0x000fe4000001ff00 */
[----:B------:R-:W-:Y:S02]  /*1c30*/  CS2R R98, SRZ ;  /* 0x0000000000627805 */ /* 0x000fe4000001ff00 */
[----:B------:R-:W-:Y:S02]  /*1c40*/  CS2R R100, SRZ ;  /* 0x0000000000647805 */ /* 0x000fe4000001ff00 */
[----:B------:R-:W-:Y:S01]  /*1c50*/  CS2R R102, SRZ ;  /* 0x0000000000667805 */ /* 0x000fe2000001ff00 */
[----:B------:R-:W-:Y:S01]  /*1c60*/  QGMMA.64x128x32.F32.E5M2.E5M2 R24, gdesc[UR12], RZ, !UPT, gsb0 ;  /* 0x01e000000c1879f3 */ /* 0x000fe2000c0038ff */
        /* <DEDUP_REMOVED lines=18> */
[----:B------:R-:W-:Y:S01]  /*1d90*/  CS2R R140, SRZ ;  /* 0x00000000008c7805 */ /* 0x000fe2000001ff00 */
[----:B------:R-:W-:Y:S06]  /*1da0*/  @!P1 BRA `(.L_x_23) ;  /* 0x0000000400089947 */ /* 0x000fec0003800000 */
[----:B------:R-:W-:Y:S02]  /*1db0*/  WARPGROUP.DEPBAR.LE gsb0, 0x0 ;  /* 0x00008000000079c5 */ /* 0x000fe40000010000 */
[----:B------:R-:W-:-:S01]  /*1dc0*/  FADD R141, RZ, R24 ;  /* 0x00000018ff8d7221 */ /* 0x000fc20000000000 */
[----:B------:R-:W-:Y:S01]  /*1dd0*/  FADD R140, RZ, R25 ;  /* 0x00000019ff8c7221 */ /* 0x000fe20000000000 */
        /* <DEDUP_REMOVED lines=62> */
[----:B------:R-:W-:-:S06]  /*21c0*/  UMOV UR6, URZ ;  /* 0x0000003f00067c82 */ /* 0x000fcc0008000000 */
.L_x_23:
[----:B------:R-:W-:-:S04]  /*21d0*/  UIADD3 UR16, UR5, 0x1, URZ ;  /* 0x0000000105107890 */ /* 0x000fc8000fffe03f */
[----:B------:R-:W-:-:S04]  /*21e0*/  UISETP.NE.AND UP0, UPT, UR16, 0x1c, UPT ;  /* 0x0000001c1000788c */ /* 0x000fc8000bf05270 */
[----:B------:R-:W-:Y:S02]  /*21f0*/  USEL UR8, URZ, 0x1, UP0 ;  /* 0x000000013f087887 */ /* 0x000fe40008000000 */
[----:B------:R-:W-:Y:S02]  /*2200*/  USEL UR16, UR16, URZ, UP0 ;  /* 0x0000003f10107287 */ /* 0x000fe40008000000 */
[----:B------:R-:W-:-:S06]  /*2210*/  ULOP3.LUT UR8, UR4, UR8, URZ, 0x3c, !UPT ;  /* 0x0000000804087292 */ /* 0x000fcc000f8e3c3f */
[----:B------:R-:W-:Y:S01]  /*2220*/  IMAD.U32 R144, RZ, RZ, UR8 ;  /* 0x00000008ff907e24 */ /* 0x000fe2000f8e00ff */
[----:B------:R-:W-:-:S06]  /*2230*/  UMOV UR8, 0x1 ;  /* 0x0000000100087882 */ /* 0x000fcc0000000000 */
.L_x_18:
[----:B------:R-:W-:-:S04]  /*2240*/  UISETP.LT.AND UP0, UPT, UR9, 0x1, UPT ;  /* 0x000000010900788c */ /* 0x000fc8000bf01270 */
[----:B------:R-:W-:-:S04]  /*2250*/  USEL UR12, UR9, 0x1, UP0 ;  /* 0x00000001090c7887 */ /* 0x000fc80008000000 */
[----:B------:R-:W-:-:S04]  /*2260*/  UIADD3 UR12, UR9, -UR12, URZ ;  /* 0x8000000c090c7290 */ /* 0x000fc8000fffe03f */
[----:B------:R-:W-:-:S06]  /*2270*/  UISETP.GE.AND UP0, UPT, UR12, 0x1, UPT ;  /* 0x000000010c00788c */ /* 0x000fcc000bf06270 */
[----:B------:R-:W-:-:S13]  /*2280*/  PLOP3.LUT P1, PT, PT, PT, UP0, 0x80, 0x0 ;  /* 0x000000000000781c */ /* 0x000fda0003f2f008 */
[----:B------:R-:W-:Y:S05]  /*2290*/  @!P1 BRA `(.L_x_24) ;  /* 0x0000000400f09947 */ /* 0x000fea0003800000 */
[----:B01----:R-:W-:Y:S01]  /*22a0*/  IMAD.U32 R11, RZ, RZ, UR12 ;  /* 0x0000000cff0b7e24 */ /* 0x003fe2000f8e00ff */
[----:B------:R-:W-:Y:S01]  /*22b0*/  ULDC UR17, c[0x0][0x50c] ;  /* 0x0001430000117ab9 */ /* 0x000fe20000000800 */
[----:B------:R-:W-:-:S07]  /*22c0*/  IMAD.U32 R12, RZ, RZ, UR5 ;  /* 0x00000005ff0c7e24 */ /* 0x000fce000f8e00ff */
.L_x_32:
[----:B------:R-:W-:-:S13]  /*22d0*/  ISETP.NE.AND P2, PT, R143, 0x3, PT ;  /* 0x000000038f00780c */ /* 0x000fda0003f45270 */
[----:B0-----:R-:W-:Y:S05]  /*22e0*/  @!P2 BRA `(.L_x_25) ;  /* 0x000000000004a947 */ /* 0x001fea0003800000 */
[----:B------:R-:W-:Y:S01]  /*22f0*/  BPT.TRAP 0x1 ;  /* 0x000000040000795c */ /* 0x000fe20000300000 */
.L_x_25:
[----:B------:R-:W0:Y:S01]  /*2300*/  S2UR UR12, SR_CgaCtaId ;  /* 0x00000000000c79c3 */ /* 0x000e220000008800 */
[----:B------:R-:W-:Y:S01]  /*2310*/  UMOV UR10, 0x400 ;  /* 0x00000400000a7882 */ /* 0x000fe20000000000 */
[----:B------:R-:W-:Y:S01]  /*2320*/  SHF.L.U32 R13, R144, 0x1f, RZ ;  /* 0x0000001f900d7819 */ /* 0x000fe200000006ff */
[----:B0-----:R-:W-:-:S04]  /*2330*/  ULEA UR10, UR12, UR10, 0x18 ;  /* 0x0000000a0c0a7291 */ /* 0x001fc8000f8ec03f */
[----:B------:R-:W-:-:S09]  /*2340*/  ULEA UR12, UR16, UR10, 0x3 ;  /* 0x0000000a100c7291 */ /* 0x000fd2000f8e183f */
[----:B------:R0:W1:Y:S01]  /*2350*/  SYNCS.PHASECHK.TRANS64.TRYWAIT P1, [UR12], R13 ;  /* 0x0000000dff0075a7 */ /* 0x000062000802014c */
[----:B------:R-:W-:Y:S05]  /*2360*/  @!P2 BRA `(.L_x_26) ;  /* 0x000000000004a947 */ /* 0x000fea0003800000 */
[----:B------:R-:W-:Y:S01]  /*2370*/  BPT.TRAP 0x1 ;  /* 0x000000040000795c */ /* 0x000fe20000300000 */
.L_x_26:
[----:B-1----:R-:W-:Y:S05]  /*2380*/  @P1 BRA `(.L_x_27) ;  /* 0x0000000000081947 */ /* 0x002fea0003800000 */
[----:B------:R-:W1:Y:S02]  /*2390*/  SYNCS.PHASECHK.TRANS64.TRYWAIT P1, [UR12], R13 ;  /* 0x0000000dff0075a7 */ /* 0x000e64000802014c */
[----:B-1----:R-:W-:Y:S05]  /*23a0*/  @!P1 BRA `(.L_x_28) ;  /* 0x0000007c00e89947 */ /* 0x002fea0003800000 */
.L_x_27:
[----:B------:R-:W-:Y:S01]  /*23b0*/  UIADD3 UR12, UR10, 0x1c280, URZ ;  /* 0x0001c2800a0c7890 */ /* 0x000fe2000fffe03f */
[----:B------:R-:W-:Y:S01]  /*23c0*/  WARPGROUP.ARRIVE ;  /* 0x00000000000079c5 */ /* 0x000fe20000000000 */
[----:B------:R-:W-:Y:S02]  /*23d0*/  UISETP.NE.AND UP0, UPT, UR7, URZ, UPT ;  /* 0x0000003f0700728c */ /* 0x000fe4000bf05270 */
[----:B------:R-:W-:Y:S02]  /*23e0*/  USHF.R.U32.HI UR12, URZ, 0x4, UR12 ;  /* 0x000000043f0c7899 */ /* 0x000fe4000801160c */
[----:B------:R-:W-:Y:S02]  /*23f0*/  USEL UR8, UR8, URZ, !UP0 ;  /* 0x0000003f08087287 */ /* 0x000fe4000c000000 */
[----:B------:R-:W-:Y:S02]  /*2400*/  ULOP3.LUT UR7, UR12, 0x3fff, URZ, 0xc0, !UPT ;  /* 0x00003fff0c077892 */ /* 0x000fe4000f8ec03f */
[----:B------:R-:W-:-:S02]  /*2410*/  ULOP3.LUT UR12, UR11, 0x10000, URZ, 0xfc, !UPT ;  /* 0x000100000b0c7892 */ /* 0x000fc4000f8efc3f */
[----:B------:R-:W-:Y:S02]  /*2420*/  ULOP3.LUT UR7, UR7, 0x10000, URZ, 0xfc, !UPT ;  /* 0x0001000007077892 */ /* 0x000fe4000f8efc3f */
[----:B------:R-:W-:Y:S02]  /*2430*/  UISETP.NE.U32.AND UP0, UPT, UR8, URZ, UPT ;  /* 0x0000003f0800728c */ /* 0x000fe4000bf05070 */
[----:B------:R-:W-:Y:S02]  /*2440*/  ULEA UR12, UR16, UR12, 0x8 ;  /* 0x0000000c100c7291 */ /* 0x000fe4000f8e403f */
[----:B------:R-:W-:Y:S01]  /*2450*/  ULEA UR14, UR16, UR7, 0x8 ;  /* 0x00000007100e7291 */ /* 0x000fe2000f8e403f */
[----:B------:R-:W-:Y:S01]  /*2460*/  UMOV UR13, 0xc0000010 ;  /* 0xc0000010000d7882 */ /* 0x000fe20000000000 */
[----:B------:R-:W-:Y:S01]  /*2470*/  UMOV UR15, 0xc0000010 ;  /* 0xc0000010000f7882 */ /* 0x000fe20000000000 */
[----:B------:R-:W-:-:S06]  /*2480*/  UIADD3 UR6, UR6, 0x1, URZ ;  /* 0x0000000106067890 */ /* 0x000fcc000fffe03f */
[----:B------:R-:W-:Y:S01]  /*2490*/  QGMMA.64x128x32.F32.E5M2.E5M2 R24, gdesc[UR12], R24, UP0, gsb0 ;  /* 0x01e000000c1879f3 */ /* 0x000fe2000b803818 */
[----:B------:R-:W-:-:S04]  /*24a0*/  UISETP.NE.AND UP0, UPT, UR6, UR17, UPT ;  /* 0x000000110600728c */ /* 0x000fc8000bf05270 */
[----:B------:R-:W-:-:S06]  /*24b0*/  USEL UR7, URZ, 0x1, UP0 ;  /* 0x000000013f077887 */ /* 0x000fcc0008000000 */
[----:B------:R-:W-:Y:S01]  /*24c0*/  ISETP.NE.AND P1, PT, RZ, UR7, PT ;  /* 0x00000007ff007c0c */ /* 0x000fe2000bf25270 */
[----:B------:R-:W-:-:S12]  /*24d0*/  WARPGROUP.DEPBAR.LE gsb0, 0x1 ;  /* 0x00008000000079c5 */ /* 0x000fd80000010100 */
[----:B------:R-:W-:Y:S05]  /*24e0*/  @!P1 BRA `(.L_x_29) ;  /* 0x0000000400089947 */ /* 0x000fea0003800000 */
[----:B------:R-:W-:Y:S02]  /*24f0*/  WARPGROUP.DEPBAR.LE gsb0, 0x0 ;  /* 0x00008000000079c5 */ /* 0x000fe40000010000 */
[----:B------:R-:W-:-:S01]  /*2500*/  FADD R141, R24, R141 ;  /* 0x0000008d188d7221 */ /* 0x000fc20000000000 */
[----:B------:R-:W-:Y:S01]  /*2510*/  FADD R140, R25, R140 ;  /* 0x0000008c198c7221 */ /* 0x000fe20000000000 */
        /* <DEDUP_REMOVED lines=62> */
[----:B------:R-:W-:-:S06]  /*2900*/  UMOV UR6, URZ ;  /* 0x0000003f00067c82 */ /* 0x000fcc0008000000 */
.L_x_29:
[----:B------:R-:W-:Y:S05]  /*2910*/  @!P2 BRA `(.L_x_30) ;  /* 0x000000000004a947 */ /* 0x000fea0003800000 */
[----:B------:R-:W-:Y:S01]  /*2920*/  BPT.TRAP 0x1 ;  /* 0x000000040000795c */ /* 0x000fe20000300000 */
.L_x_30:
[----:B01----:R-:W-:Y:S02]  /*2930*/  @P0 LEA R13, R12, UR10, 0x3 ;  /* 0x0000000a0c0d0c11 */ /* 0x003fe4000f8e18ff */
[----:B------:R-:W-:-:S03]  /*2940*/  ISETP.GT.U32.AND P1, PT, R4, 0x1, PT ;  /* 0x000000010400780c */ /* 0x000fc60003f24070 */
[----:B------:R-:W-:-:S05]  /*2950*/  @P0 VIADD R142, R13, 0xe0 ;  /* 0x000000e00d8e0836 */ /* 0x000fca0000000000 */
[----:B------:R-:W-:-:S04]  /*2960*/  @P0 PRMT R142, R5, 0x654, R142 ;  /* 0x00000654058e0816 */ /* 0x000fc8000000008e */
[----:B------:R0:W-:Y:S01]  /*2970*/  @P0 SYNCS.ARRIVE.TRANS64.RED.A1T0 RZ, [R142+URZ], RZ ;  /* 0x000000ff8eff09a7 */ /* 0x0001e2000810043f */
[----:B------:R-:W-:Y:S05]  /*2980*/  @P1 BRA `(.L_x_31) ;  /* 0x0000000000041947 */ /* 0x000fea0003800000 */
[----:B------:R-:W-:Y:S01]  /*2990*/  BPT.TRAP 0x1 ;  /* 0x000000040000795c */ /* 0x000fe20000300000 */
.L_x_31:
[----:B------:R-:W-:Y:S01]  /*29a0*/  UIADD3 UR16, UR16, 0x1, URZ ;  /* 0x0000000110107890 */ /* 0x000fe2000fffe03f */
[C---:B------:R-:W-:Y:S01]  /*29b0*/  ISETP.GT.AND P2, PT, R11.reuse, 0x1, PT ;  /* 0x000000010b00780c */ /* 0x040fe20003f44270 */
[----:B------:R-:W-:Y:S02]  /*29c0*/  VIADD R12, R12, 0x1 ;  /* 0x000000010c0c7836 */ /* 0x000fe40000000000 */
[----:B------:R-:W-:Y:S01]  /*29d0*/  UISETP.NE.AND UP0, UPT, UR16, 0x1c, UPT ;  /* 0x0000001c1000788c */ /* 0x000fe2000bf05270 */
[----:B------:R-:W-:Y:S02]  /*29e0*/  VIADD R11, R11, 0xffffffff ;  /* 0xffffffff0b0b7836 */ /* 0x000fe40000000000 */
[C---:B------:R-:W-:Y:S01]  /*29f0*/  ISETP.NE.AND P1, PT, R12.reuse, 0x1c, PT ;  /* 0x0000001c0c00780c */ /* 0x040fe20003f25270 */
[----:B------:R-:W-:Y:S02]  /*2a00*/  USEL UR8, URZ, 0x1, UP0 ;  /* 0x000000013f087887 */ /* 0x000fe40008000000 */
[----:B------:R-:W-:Y:S01]  /*2a10*/  USEL UR16, UR16, URZ, UP0 ;  /* 0x0000003f10107287 */ /* 0x000fe20008000000 */
[----:B------:R-:W-:-:S03]  /*2a20*/  SEL R12, R12, RZ, P1 ;  /* 0x000000ff0c0c7207 */ /* 0x000fc60000800000 */
[----:B------:R-:W-:Y:S01]  /*2a30*/  LOP3.LUT R144, R144, UR8, RZ, 0x3c, !PT ;  /* 0x0000000890907c12 */ /* 0x000fe2000f8e3cff */
[----:B------:R-:W-:Y:S01]  /*2a40*/  UMOV UR8, 0x1 ;  /* 0x0000000100087882 */ /* 0x000fe20000000000 */
[----:B------:R-:W-:Y:S06]  /*2a50*/  @P2 BRA `(.L_x_32) ;  /* 0xfffffff8001c2947 */ /* 0x000fec000383ffff */
.L_x_24:
[----:B------:R-:W-:Y:S01]  /*2a60*/  UISETP.NE.AND UP0, UPT, UR6, URZ, UPT ;  /* 0x0000003f0600728c */ /* 0x000fe2000bf05270 */
[----:B01----:R-:W0:Y:S03]  /*2a70*/  LDC R11, c[0x0][0x28c] ;  /* 0x0000a300ff0b7b82 */ /* 0x003e260000000800 */
[----:B------:R-:W-:-:S06]  /*2a80*/  USEL UR6, URZ, 0x1, !UP0 ;  /* 0x000000013f067887 */ /* 0x000fcc000c000000 */
[----:B------:R-:W-:Y:S02]  /*2a90*/  ISETP.NE.AND P1, PT, RZ, UR6, PT ;  /* 0x00000006ff007c0c */ /* 0x000fe4000bf25270 */
[----:B0-----:R-:W-:-:S11]  /*2aa0*/  ISETP.GE.AND P2, PT, R11, 0x1, PT ;  /* 0x000000010b00780c */ /* 0x001fd60003f46270 */
[----:B------:R-:W-:Y:S05]  /*2ab0*/  @!P1 BRA `(.L_x_33) ;  /* 0x0000000400049947 */ /* 0x000fea0003800000 */
[----:B------:R-:W-:Y:S02]  /*2ac0*/  WARPGROUP.DEPBAR.LE gsb0, 0x0 ;  /* 0x00008000000079c5 */ /* 0x000fe40000010000 */
[----:B------:R-:W-:Y:S01]  /*2ad0*/  FADD R141, R24, R141 ;  /* 0x0000008d188d7221 */ /* 0x000fe20000000000 */
        /* <DEDUP_REMOVED lines=62> */
[----:B------:R-:W-:-:S07]  /*2ec0*/  FADD R16, R16, R87 ;  /* 0x0000005710107221 */ /* 0x000fce0000000000 */
.L_x_33:
[----:B------:R-:W-:Y:S02]  /*2ed0*/  WARPGROUP.DEPBAR.LE gsb0, 0x0 ;  /* 0x00008000000079c5 */ /* 0x000fe40000010000 */
[----:B------:R-:W-:Y:S05]  /*2ee0*/  @!P2 BRA `(.L_x_34) ;  /* 0x000000000050a947 */ /* 0x000fea0003800000 */
[----:B------:R-:W-:-:S13]  /*2ef0*/  ISETP.NE.AND P1, PT, R143, 0x3, PT ;  /* 0x000000038f00780c */ /* 0x000fda0003f25270 */
[----:B------:R-:W-:Y:S05]  /*2f00*/  @!P1 BRA `(.L_x_35) ;  /* 0x0000000000049947 */ /* 0x000fea0003800000 */
[----:B------:R-:W-:Y:S01]  /*2f10*/  BPT.TRAP 0x1 ;  /* 0x000000040000795c */ /* 0x000fe20000300000 */
.L_x_35:
[----:B------:R-:W-:Y:S01]  /*2f20*/  BSSY B0, `(.L_x_36) ;  /* 0x000000e000007945 */ /* 0x000fe20003800000 */
[----:B------:R-:W-:-:S03]  /*2f30*/  ISETP.GT.U32.AND P1, PT, R4, 0x1, PT ;  /* 0x000000010400780c */ /* 0x000fc60003f24070 */
[----:B------:R-:W-:Y:S10]  /*2f40*/  @!P0 BRA `(.L_x_37) ;  /* 0x00000000002c8947 */ /* 0x000ff40003800000 */
[----:B------:R-:W-:-:S04]  /*2f50*/  UISETP.LT.AND UP0, UPT, UR9, 0x1, UPT ;  /* 0x000000010900788c */ /* 0x000fc8000bf01270 */
[----:B------:R-:W-:-:S04]  /*2f60*/  USEL UR8, UR9, 0x1, UP0 ;  /* 0x0000000109087887 */ /* 0x000fc80008000000 */
[----:B------:R-:W-:-:S04]  /*2f70*/  UIADD3 UR8, UR5, UR9, -UR8 ;  /* 0x0000000905087290 */ /* 0x000fc8000fffe808 */
[----:B------:R-:W-:-:S04]  /*2f80*/  USHF.R.U32.HI UR6, URZ, 0x2, UR8 ;  /* 0x000000023f067899 */ /* 0x000fc80008011608 */
[----:B------:R-:W-:-:S04]  /*2f90*/  UIMAD.WIDE.U32 UR6, UR6, 0x24924925, URZ ;  /* 0x24924925060678a5 */ /* 0x000fc8000f8e003f */
[----:B------:R-:W-:-:S04]  /*2fa0*/  UIMAD UR6, UR7, -0x1c, UR8 ;  /* 0xffffffe4070678a4 */ /* 0x000fc8000f8e0208 */
[----:B------:R-:W-:-:S04]  /*2fb0*/  ULEA UR6, UR6, UR10, 0x3 ;  /* 0x0000000a06067291 */ /* 0x000fc8000f8e183f */
[----:B------:R-:W-:-:S06]  /*2fc0*/  UIADD3 UR6, UR6, 0xe0, URZ ;  /* 0x000000e006067890 */ /* 0x000fcc000fffe03f */
[----:B------:R-:W-:-:S05]  /*2fd0*/  IMAD.U32 R12, RZ, RZ, UR6 ;  /* 0x00000006ff0c7e24 */ /* 0x000fca000f8e00ff */
[----:B------:R-:W-:-:S04]  /*2fe0*/  PRMT R11, R5, 0x654, R12 ;  /* 0x00000654050b7816 */ /* 0x000fc8000000000c */
[----:B------:R0:W-:Y:S03]  /*2ff0*/  SYNCS.ARRIVE.TRANS64.RED.A1T0 RZ, [R11+URZ], RZ ;  /* 0x000000ff0bff79a7 */ /* 0x0001e6000810043f */
.L_x_37:
[----:B------:R-:W-:Y:S05]  /*3000*/  BSYNC B0 ;  /* 0x0000000000007941 */ /* 0x000fea0003800000 */
.L_x_36:
[----:B------:R-:W-:Y:S05]  /*3010*/  @P1 BRA `(.L_x_34) ;  /* 0x0000000000041947 */ /* 0x000fea0003800000 */
[----:B------:R-:W-:Y:S01]  /*3020*/  BPT.TRAP 0x1 ;  /* 0x000000040000795c */ /* 0x000fe20000300000 */
.L_x_34:
[----:B------:R-:W1:Y:S01]  /*3030*/  LDC R25, c[0x0][0x288] ;  /* 0x0000a200ff197b82 */ /* 0x000e620000000800 */
[----:B------:R-:W-:Y:S01]  /*3040*/  IMAD.SHL.U32 R31, R10, 0x80, RZ ;  /* 0x000000800a1f7824 */ /* 0x000fe200078e00ff */
[--C-:B0-----:R-:W-:Y:S01]  /*3050*/  SHF.R.U32.HI R11, RZ, 0x2, R0.reuse ;  /* 0x00000002ff0b7819 */ /* 0x101fe20000011600 */
[----:B------:R-:W-:Y:S01]  /*3060*/  UIADD3 UR5, UR9, UR5, URZ ;  /* 0x0000000509057290 */ /* 0x000fe2000fffe03f */
[C---:B------:R-:W-:Y:S01]  /*3070*/  LOP3.LUT R13, R0.reuse, 0x60, RZ, 0xc0, !PT ;  /* 0x00000060000d7812 */ /* 0x040fe200078ec0ff */
[----:B------:R-:W-:Y:S01]  /*3080*/  IMAD.SHL.U32 R33, R7, 0x80, RZ ;  /* 0x0000008007217824 */ /* 0x000fe200078e00ff */
[----:B------:R-:W-:Y:S01]  /*3090*/  SHF.R.U32.HI R24, RZ, 0x7, R0 ;  /* 0x00000007ff187819 */ /* 0x000fe20000011600 */
[----:B------:R-:W-:Y:S01]  /*30a0*/  UISETP.GT.U32.AND UP0, UPT, UR5, 0x1b, UPT ;  /* 0x0000001b0500788c */ /* 0x000fe2000bf04070 */
[----:B------:R-:W-:Y:S01]  /*30b0*/  LOP3.LUT R12, R11, 0x7, RZ, 0xc0, !PT ;  /* 0x000000070b0c7812 */ /* 0x000fe200078ec0ff */
[----:B------:R-:W-:Y:S01]  /*30c0*/  IMAD.SHL.U32 R28, R0, 0x2, RZ ;  /* 0x00000002001c7824 */ /* 0x000fe200078e00ff */
[----:B------:R-:W-:Y:S01]  /*30d0*/  SHF.R.U32.HI R27, RZ, 0x1, R13 ;  /* 0x00000001ff1b7819 */ /* 0x000fe2000001160d */
[----:B------:R-:W-:Y:S01]  /*30e0*/  ULDC UR12, c[0x0][0x284] ;  /* 0x0000a100000c7ab9 */ /* 0x000fe20000000800 */
[----:B------:R-:W-:Y:S01]  /*30f0*/  LOP3.LUT R11, R24, 0x1, RZ, 0xc0, !PT ;  /* 0x00000001180b7812 */ /* 0x000fe200078ec0ff */
[----:B------:R-:W-:Y:S01]  /*3100*/  UISETP.LT.U32.AND UP0, UPT, UR9, 0x1c, UP0 ;  /* 0x0000001c0900788c */ /* 0x000fe20008701070 */
[----:B------:R-:W-:Y:S01]  /*3110*/  IADD3 R26, RZ, -R27, -R12 ;  /* 0x8000001bff1a7210 */ /* 0x000fe20007ffe80c */
[----:B------:R-:W-:Y:S01]  /*3120*/  UISETP.GE.U32.AND UP1, UPT, UR9, 0x1c, UPT ;  /* 0x0000001c0900788c */ /* 0x000fe2000bf26070 */
[----:B------:R-:W-:Y:S01]  /*3130*/  SHF.R.S32.HI R32, RZ, 0x1f, R6 ;  /* 0x0000001fff207819 */ /* 0x000fe20000011406 */
[----:B------:R-:W-:Y:S01]  /*3140*/  IMAD.SHL.U32 R13, R11, 0x40, RZ ;  /* 0x000000400b0d7824 */ /* 0x000fe200078e00ff */
[----:B------:R-:W-:Y:S01]  /*3150*/  LOP3.LUT R28, R31, 0x6, R28, 0xf8, !PT ;  /* 0x000000061f1c7812 */ /* 0x000fe200078ef81c */
[----:B------:R-:W-:Y:S01]  /*3160*/  ULDC.64 UR10, c[0x0][0x5d0] ;  /* 0x00017400000a7ab9 */ /* 0x000fe20000000a00 */
[----:B------:R-:W-:Y:S01]  /*3170*/  LOP3.LUT R24, R0, 0x3, RZ, 0xc0, !PT ;  /* 0x0000000300187812 */ /* 0x000fe200078ec0ff */
[----:B------:R-:W-:Y:S01]  /*3180*/  USHF.R.U32.HI UR6, URZ, 0x2, UR5 ;  /* 0x000000023f067899 */ /* 0x000fe20008011605 */
[----:B------:R-:W-:Y:S01]  /*3190*/  IMAD R26, R11, -0x40, R26 ;  /* 0xffffffc00b1a7824 */ /* 0x000fe200078e021a */
[----:B------:R-:W-:Y:S01]  /*31a0*/  USEL UR8, URZ, 0x1, !UP0 ;  /* 0x000000013f087887 */ /* 0x000fe2000c000000 */
[----:B-1----:R-:W-:Y:S01]  /*31b0*/  ISETP.GE.AND P1, PT, R31, R25, PT ;  /* 0x000000191f00720c */ /* 0x002fe20003f26270 */
[----:B------:R-:W-:Y:S01]  /*31c0*/  IMAD R11, R32, UR10, RZ ;  /* 0x0000000a200b7c24 */ /* 0x000fe2000f8e02ff */
[----:B------:R-:W-:Y:S01]  /*31d0*/  SHF.R.S32.HI R29, RZ, 0x1f, R28 ;  /* 0x0000001fff1d7819 */ /* 0x000fe2000001141c */
[----:B------:R-:W-:Y:S01]  /*31e0*/  UIMAD.WIDE.U32 UR6, UR6, 0x24924925, URZ ;  /* 0x24924925060678a5 */ /* 0x000fe2000f8e003f */
[----:B------:R-:W-:Y:S01]  /*31f0*/  ISETP.GE.OR P1, PT, R33, UR12, P1 ;  /* 0x0000000c21007c0c */ /* 0x000fe20008f26670 */
[----:B------:R-:W-:Y:S01]  /*3200*/  ULOP3.LUT UR4, UR4, UR8, URZ, 0x3c, !UPT ;  /* 0x0000000804047292 */ /* 0x000fe2000f8e3c3f */
[----:B------:R-:W-:Y:S01]  /*3210*/  LOP3.LUT R13, R13, 0x40, R12, 0xe2, !PT ;  /* 0x000000400d0d7812 */ /* 0x000fe200078ee20c */
[----:B------:R-:W-:Y:S01]  /*3220*/  IMAD R12, R24, -0x2, R25 ;  /* 0xfffffffe180c7824 */ /* 0x000fe200078e0219 */
[----:B------:R-:W-:Y:S01]  /*3230*/  UIMAD UR5, UR7, -0x1c, UR5 ;  /* 0xffffffe4070578a4 */ /* 0x000fe2000f8e0205 */
[----:B------:R-:W-:Y:S01]  /*3240*/  IMAD.WIDE R24, R7, 0x80, RZ ;  /* 0x0000008007187825 */ /* 0x000fe200078e02ff */
[----:B------:R-:W-:Y:S01]  /*3250*/  @UP1 ULOP3.LUT UR4, UR4, 0x1, UR7, 0x78, !UPT ;  /* 0x0000000104041892 */ /* 0x000fe2000f8e7807 */
[----:B------:R-:W-:-:S02]  /*3260*/  IADD3 R33, -R33, UR12, R26 ;  /* 0x0000000c21217c10 */ /* 0x000fc4000fffe11a */
[----:B------:R-:W-:Y:S01]  /*3270*/  IMAD R7, R6, UR11, R11 ;  /* 0x0000000b06077c24 */ /* 0x000fe2000f8e020b */
[----:B------:R-:W-:Y:S01]  /*3280*/  LOP3.LUT R35, R24, R13, R27, 0xfe, !PT ;  /* 0x0000000d18237212 */ /* 0x000fe200078efe1b */
[----:B------:R-:W-:-:S04]  /*3290*/  IMAD.WIDE.U32 R10, R6, UR10, R28 ;  /* 0x0000000a060a7c25 */ /* 0x000fc8000f8e001c */
[----:B------:R-:W-:Y:S02]  /*32a0*/  IMAD.IADD R11, R11, 0x1, R7 ;  /* 0x000000010b0b7824 */ /* 0x000fe400078e0207 */
[----:B------:R-:W-:Y:S02]  /*32b0*/  IMAD.IADD R27, R12, 0x1, -R31 ;  /* 0x000000010c1b7824 */ /* 0x000fe400078e0a1f */
[----:B------:R-:W-:Y:S01]  /*32c0*/  IMAD.MOV.U32 R26, RZ, RZ, -0x1 ;  /* 0xffffffffff1a7424 */ /* 0x000fe200078e00ff */
[----:B------:R-:W-:Y:S06]  /*32d0*/  @P1 BRA `(.L_x_38) ;  /* 0x0000004400a41947 */ /* 0x000fec0003800000 */
[----:B------:R-:W0:Y:S01]  /*32e0*/  LDC.64 R30, c[0x0][0x5c8] ;  /* 0x00017200ff1e7b82 */ /* 0x000e220000000a00 */
[----:B------:R-:W-:Y:S01]  /*32f0*/  ULDC.64 UR6, c[0x0][0x5c0] ;  /* 0x0001700000067ab9 */ /* 0x000fe20000000a00 */
[----:B------:R-:W-:Y:S01]  /*3300*/  BSSY B0, `(.L_x_38) ;  /* 0x0000466000007945 */ /* 0x000fe20003800000 */
[-C--:B0-----:R-:W-:Y:S02]  /*3310*/  IMAD R12, R25, R30.reuse, RZ ;  /* 0x0000001e190c7224 */ /* 0x081fe400078e02ff */
[----:B------:R-:W-:-:S04]  /*3320*/  IMAD.WIDE.U32 R10, R35, R30, R10 ;  /* 0x0000001e230a7225 */ /* 0x000fc800078e000a */
[----:B------:R-:W-:Y:S01]  /*3330*/  IMAD R13, R35, R31, R12 ;  /* 0x0000001f230d7224 */ /* 0x000fe200078e020c */
[----:B------:R-:W-:Y:S02]  /*3340*/  LEA R7, P1, R30, R10, 0x3 ;  /* 0x0000000a1e077211 */ /* 0x000fe400078218ff */
[----:B------:R-:W-:Y:S01]  /*3350*/  IADD3 R12, P2, R10, UR6, RZ ;  /* 0x000000060a0c7c10 */ /* 0x000fe2000ff5e0ff */
[----:B------:R-:W-:Y:S01]  /*3360*/  IMAD.IADD R13, R11, 0x1, R13 ;  /* 0x000000010b0d7824 */ /* 0x000fe200078e020d */
[----:B------:R-:W-:-:S04]  /*3370*/  IADD3 R10, P4, R7, UR6, RZ ;  /* 0x00000006070a7c10 */ /* 0x000fc8000ff9e0ff */
[----:B------:R-:W-:Y:S02]  /*3380*/  LEA.HI.X R7, R30, R13, R31, 0x3, P1 ;  /* 0x0000000d1e077211 */ /* 0x000fe400008f1c1f */
[----:B---3-5:R-:W-:Y:S02]  /*3390*/  FSETP.NEU.AND P1, PT, R9, RZ, PT ;  /* 0x000000ff0900720b */ /* 0x028fe40003f2d000 */
[----:B------:R-:W-:Y:S02]  /*33a0*/  IADD3.X R13, R13, UR7, RZ, P2, !PT ;  /* 0x000000070d0d7c10 */ /* 0x000fe400097fe4ff */
[----:B------:R-:W-:-:S09]  /*33b0*/  IADD3.X R11, R7, UR7, RZ, P4, !PT ;  /* 0x00000007070b7c10 */ /* 0x000fd2000a7fe4ff */
[----:B------:R-:W-:Y:S05]  /*33c0*/  @!P1 BRA `(.L_x_39) ;  /* 0x00000034005c9947 */ /* 0x000fea0003800000 */
[----:B------:R-:W-:Y:S01]  /*33d0*/  ULDC.64 UR6, c[0x0][0x5b8] ;  /* 0x00016e0000067ab9 */ /* 0x000fe20000000a00 */
[----:B------:R-:W-:Y:S01]  /*33e0*/  ISETP.GE.AND P1, PT, R33, 0x1, PT ;  /* 0x000000012100780c */ /* 0x000fe20003f26270 */
[----:B------:R-:W-:Y:S01]  /*33f0*/  IMAD R7, R32, UR6, RZ ;  /* 0x0000000620077c24 */ /* 0x000fe2000f8e02ff */
[----:B------:R-:W-:Y:S01]  /*3400*/  ULDC.64 UR10, c[0x0][0x5a8] ;  /* 0x00016a00000a7ab9 */ /* 0x000fe20000000a00 */
[C---:B------:R-:W-:Y:S01]  /*3410*/  IMAD.WIDE.U32 R28, R6.reuse, UR6, R28 ;  /* 0x00000006061c7c25 */ /* 0x040fe2000f8e001c */
[----:B------:R-:W-:Y:S01]  /*3420*/  ISETP.LT.OR P5, PT, R27, 0x1, !P1 ;  /* 0x000000011b00780c */ /* 0x000fe20004fa1670 */
[----:B------:R-:W-:Y:S02]  /*3430*/  BSSY B1, `(.L_x_40) ;  /* 0x000000c000017945 */ /* 0x000fe40003800000 */
[----:B------:R-:W-:Y:S01]  /*3440*/  IMAD R7, R6, UR7, R7 ;  /* 0x0000000706077c24 */ /* 0x000fe2000f8e0207 */
[----:B------:R-:W-:Y:S02]  /*3450*/  ULDC.64 UR6, c[0x0][0x5b0] ;  /* 0x00016c0000067ab9 */ /* 0x000fe40000000a00 */
[----:B------:R-:W-:-:S02]  /*3460*/  IMAD R30, R25, UR6, RZ ;  /* 0x00000006191e7c24 */ /* 0x000fc4000f8e02ff */
[----:B------:R-:W-:Y:S02]  /*3470*/  IMAD.IADD R29, R29, 0x1, R7 ;  /* 0x000000011d1d7824 */ /* 0x000fe400078e0207 */
[C-C-:B------:R-:W-:Y:S01]  /*3480*/  IMAD R31, R35.reuse, UR7, R30.reuse ;  /* 0x00000007231f7c24 */ /* 0x140fe2000f8e021e */
[----:B------:R-:W-:Y:S01]  /*3490*/  PRMT R30, RZ, 0x7610, R30 ;  /* 0x00007610ff1e7816 */ /* 0x000fe2000000001e */
[----:B------:R-:W-:-:S03]  /*34a0*/  IMAD.WIDE.U32 R6, R35, UR6, R28 ;  /* 0x0000000623067c25 */ /* 0x000fc6000f8e001c */
[----:B------:R-:W-:-:S04]  /*34b0*/  IADD3 R6, P2, R6, UR10, RZ ;  /* 0x0000000a06067c10 */ /* 0x000fc8000ff5e0ff */
[----:B------:R-:W-:Y:S01]  /*34c0*/  IADD3.X R7, R7, UR11, R31, P2, !PT ;  /* 0x0000000b07077c10 */ /* 0x000fe200097fe41f */
[----:B------:R-:W-:Y:S08]  /*34d0*/  @P5 BRA `(.L_x_41) ;  /* 0x0000000000045947 */ /* 0x000ff00003800000 */
[----:B------:R0:W5:Y:S02]  /*34e0*/  LDG.E.U8 R30, desc[UR18][R6.64] ;  /* 0x00000012061e7981 */ /* 0x000164000c1e1100 */
.L_x_41:
[----:B------:R-:W-:Y:S05]  /*34f0*/  BSYNC B1 ;  /* 0x0000000000017941 */ /* 0x000fea0003800000 */
.L_x_40:
[----:B-----5:R-:W-:Y:S01]  /*3500*/  LOP3.LUT R30, R30, 0xff, RZ, 0xc0, !PT ;  /* 0x000000ff1e1e7812 */ /* 0x020fe200078ec0ff */
[----:B------:R-:W-:Y:S01]  /*3510*/  BSSY B1, `(.L_x_42) ;  /* 0x000000b000017945 */ /* 0x000fe20003800000 */
[----:B------:R-:W-:Y:S02]  /*3520*/  ISETP.LT.OR P4, PT, R27, 0x2, !P1 ;  /* 0x000000021b00780c */ /* 0x000fe40004f81670 */
[----:B------:R-:W-:-:S05]  /*3530*/  F2FP.F16.E5M2.UNPACK_B R30, R30 ;  /* 0x0000001eff1e723e */ /* 0x000fca00020004ff */
[----:B------:R-:W-:-:S05]  /*3540*/  HADD2.F32 R30, -RZ, R30.H0_H0 ;  /* 0x2000001eff1e7230 */ /* 0x000fca0000004100 */
[----:B------:R-:W-:-:S04]  /*3550*/  FMUL R30, R30, R9 ;  /* 0x000000091e1e7220 */ /* 0x000fc80000400000 */
[----:B--2---:R-:W-:-:S05]  /*3560*/  FFMA R30, R141, R8, R30 ;  /* 0x000000088d1e7223 */ /* 0x004fca000000001e */
[----:B------:R-:W-:Y:S02]  /*3570*/  F2FP.SATFINITE.E5M2.F32.PACK_AB_MERGE_C R31, RZ, R30, RZ ;  /* 0x0000001eff1f723e */ /* 0x000fe400048060ff */
[----:B------:R-:W-:-:S03]  /*3580*/  PRMT R30, RZ, 0x7610, R30 ;  /* 0x00007610ff1e7816 */ /* 0x000fc6000000001e */
[----:B------:R1:W-:Y:S01]  /*3590*/  @!P5 STG.E.U8 desc[UR18][R12.64], R31 ;  /* 0x0000001f0c00d986 */ /* 0x0003e2000c101112 */
[----:B------:R-:W-:Y:S05]  /*35a0*/  @P4 BRA `(.L_x_43) ;  /* 0x0000000000044947 */ /* 0x000fea0003800000 */
[----:B------:R2:W5:Y:S02]  /*35b0*/  LDG.E.U8 R30, desc[UR18][R6.64+0x1] ;  /* 0x00000112061e7981 */ /* 0x000564000c1e1100 */
.L_x_43:
[----:B------:R-:W-:Y:S05]  /*35c0*/  BSYNC B1 ;  /* 0x0000000000017941 */ /* 0x000fea0003800000 */
.L_x_42:
[----:B-----5:R-:W-:Y:S01]  /*35d0*/  LOP3.LUT R30, R30, 0xff, RZ, 0xc0, !PT ;  /* 0x000000ff1e1e7812 */ /* 0x020fe200078ec0ff */
[----:B------:R-:W-:Y:S01]  /*35e0*/  BSSY B1, `(.L_x_44) ;  /* 0x0000013000017945 */ /* 0x000fe20003800000 */
[----:B-1----:R-:W-:Y:S02]  /*35f0*/  IADD3 R31, P2, R35, 0x8, RZ ;  /* 0x00000008231f7810 */ /* 0x002fe40007f5e0ff */
[----:B------:R-:W-:-:S03]  /*3600*/  F2FP.F16.E5M2.UNPACK_B R30, R30 ;  /* 0x0000001eff1e723e */ /* 0x000fc600020004ff */
[----:B------:R-:W-:Y:S01]  /*3610*/  IMAD.X R24, RZ, RZ, R25, P2 ;  /* 0x000000ffff187224 */ /* 0x000fe200010e0619 */
[----:B------:R-:W-:Y:S01]  /*3620*/  ISETP.GE.AND P2, PT, R33, 0x9, PT ;  /* 0x000000092100780c */ /* 0x000fe20003f46270 */
[----:B------:R-:W-:Y:S02]  /*3630*/  HADD2.F32 R30, -RZ, R30.H0_H0 ;  /* 0x2000001eff1e7230 */ /* 0x000fe40000004100 */
[----:B------:R-:W-:Y:S01]  /*3640*/  IMAD R24, R24, UR6, RZ ;  /* 0x0000000618187c24 */ /* 0x000fe2000f8e02ff */
[----:B------:R-:W-:Y:S01]  /*3650*/  ISETP.LT.OR P5, PT, R27, 0x1, !P2 ;  /* 0x000000011b00780c */ /* 0x000fe200057a1670 */
[----:B------:R-:W-:-:S04]  /*3660*/  IMAD.WIDE.U32 R28, R31, UR6, R28 ;  /* 0x000000061f1c7c25 */ /* 0x000fc8000f8e001c */
[----:B------:R-:W-:Y:S01]  /*3670*/  FMUL R25, R30, R9 ;  /* 0x000000091e197220 */ /* 0x000fe20000400000 */
[----:B------:R-:W-:-:S03]  /*3680*/  IMAD R31, R31, UR7, R24 ;  /* 0x000000071f1f7c24 */ /* 0x000fc6000f8e0218 */
[----:B------:R-:W-:Y:S01]  /*3690*/  FFMA R25, R140, R8, R25 ;  /* 0x000000088c197223 */ /* 0x000fe20000000019 */
[----:B------:R-:W-:Y:S02]  /*36a0*/  IADD3 R24, P6, R28, UR10, RZ ;  /* 0x0000000a1c187c10 */ /* 0x000fe4000ffde0ff */
[----:B------:R-:W-:Y:S02]  /*36b0*/  PRMT R28, RZ, 0x7610, R28 ;  /* 0x00007610ff1c7816 */ /* 0x000fe4000000001c */
[----:B------:R-:W-:Y:S02]  /*36c0*/  F2FP.SATFINITE.E5M2.F32.PACK_AB_MERGE_C R33, RZ, R25, RZ ;  /* 0x00000019ff21723e */ /* 0x000fe400048060ff */
[----:B------:R-:W-:-:S03]  /*36d0*/  IADD3.X R25, R29, UR11, R31, P6, !PT ;  /* 0x0000000b1d197c10 */ /* 0x000fc6000b7fe41f */
[----:B------:R1:W-:Y:S01]  /*36e0*/  @!P4 STG.E.U8 desc[UR18][R12.64+0x1], R33 ;  /* 0x000001210c00c986 */ /* 0x0003e2000c101112 */
[----:B------:R-:W-:Y:S05]  /*36f0*/  @P5 BRA `(.L_x_45) ;  /* 0x0000000000045947 */ /* 0x000fea0003800000 */
[----:B------:R3:W5:Y:S02]  /*3700*/  LDG.E.U8 R28, desc[UR18][R24.64] ;  /* 0x00000012181c7981 */ /* 0x000764000c1e1100 */
.L_x_45:
[----:B------:R-:W-:Y:S05]  /*3710*/  BSYNC B1 ;  /* 0x0000000000017941 */ /* 0x000fea0003800000 */
.L_x_44:
[----:B-----5:R-:W-:Y:S01]  /*3720*/  LOP3.LUT R28, R28, 0xff, RZ, 0xc0, !PT ;  /* 0x000000ff1c1c7812 */ /* 0x020fe200078ec0ff */
[----:B------:R-:W-:Y:S01]  /*3730*/  BSSY B1, `(.L_x_46) ;  /* 0x000000b000017945 */ /* 0x000fe20003800000 */
[----:B------:R-:W-:Y:S02]  /*3740*/  ISETP.LT.OR P4, PT, R27, 0x2, !P2 ;  /* 0x000000021b00780c */ /* 0x000fe40005781670 */
[----:B------:R-:W-:-:S05]  /*3750*/  F2FP.F16.E5M2.UNPACK_B R28, R28 ;  /* 0x0000001cff1c723e */ /* 0x000fca00020004ff */
[----:B------:R-:W-:-:S05]  /*3760*/  HADD2.F32 R28, -RZ, R28.H0_H0 ;  /* 0x2000001cff1c7230 */ /* 0x000fca0000004100 */
[----:B------:R-:W-:-:S04]  /*3770*/  FMUL R28, R28, R9 ;  /* 0x000000091c1c7220 */ /* 0x000fc80000400000 */
[----:B------:R-:W-:-:S05]  /*3780*/  FFMA R28, R139, R8, R28 ;  /* 0x000000088b1c7223 */ /* 0x000fca000000001c */
[----:B------:R-:W-:Y:S02]  /*3790*/  F2FP.SATFINITE.E5M2.F32.PACK_AB_MERGE_C R29, RZ, R28, RZ ;  /* 0x0000001cff1d723e */ /* 0x000fe400048060ff */
[----:B------:R-:W-:-:S03]  /*37a0*/  PRMT R28, RZ, 0x7610, R28 ;  /* 0x00007610ff1c7816 */ /* 0x000fc6000000001c */
[----:B------:R4:W-:Y:S01]  /*37b0*/  @!P5 STG.E.U8 desc[UR18][R10.64], R29 ;  /* 0x0000001d0a00d986 */ /* 0x0009e2000c101112 */
[----:B------:R-:W-:Y:S05]  /*37c0*/  @P4 BRA `(.L_x_47) ;  /* 0x0000000000044947 */ /* 0x000fea0003800000 */
[----:B------:R0:W5:Y:S02]  /*37d0*/  LDG.E.U8 R28, desc[UR18][R24.64+0x1] ;  /* 0x00000112181c7981 */ /* 0x000164000c1e1100 */
.L_x_47:
[----:B------:R-:W-:Y:S05]  /*37e0*/  BSYNC B1 ;  /* 0x0000000000017941 */ /* 0x000fea0003800000 */
.L_x_46:
[----:B-----5:R-:W-:Y:S01]  /*37f0*/  LOP3.LUT R28, R28, 0xff, RZ, 0xc0, !PT ;  /* 0x000000ff1c1c7812 */ /* 0x020fe200078ec0ff */
[----:B------:R-:W-:Y:S01]  /*3800*/  BSSY B1, `(.L_x_48) ;  /* 0x000000b000017945 */ /* 0x000fe20003800000 */
[----:B------:R-:W-:Y:S02]  /*3810*/  ISETP.LT.OR P5, PT, R27, 0x9, !P1 ;  /* 0x000000091b00780c */ /* 0x000fe40004fa1670 */
[----:B------:R-:W-:-:S05]  /*3820*/  F2FP.F16.E5M2.UNPACK_B R28, R28 ;  /* 0x0000001cff1c723e */ /* 0x000fca00020004ff */
[----:B------:R-:W-:-:S05]  /*3830*/  HADD2.F32 R28, -RZ, R28.H0_H0 ;  /* 0x2000001cff1c7230 */ /* 0x000fca0000004100 */
[----:B----4-:R-:W-:Y:S01]  /*3840*/  FMUL R29, R28, R9 ;  /* 0x000000091c1d7220 */ /* 0x010fe20000400000 */
[----:B------:R-:W-:-:S03]  /*3850*/  PRMT R28, RZ, 0x7610, R28 ;  /* 0x00007610ff1c7816 */ /* 0x000fc6000000001c */
[----:B------:R-:W-:-:S05]  /*3860*/  FFMA R29, R138, R8, R29 ;  /* 0x000000088a1d7223 */ /* 0x000fca000000001d */
[----:B------:R-:W-:-:S05]  /*3870*/  F2FP.SATFINITE.E5M2.F32.PACK_AB_MERGE_C R29, RZ, R29, RZ ;  /* 0x0000001dff1d723e */ /* 0x000fca00048060ff */
[----:B------:R4:W-:Y:S01]  /*3880*/  @!P4 STG.E.U8 desc[UR18][R10.64+0x1], R29 ;  /* 0x0000011d0a00c986 */ /* 0x0009e2000c101112 */
[----:B------:R-:W-:Y:S05]  /*3890*/  @P5 BRA `(.L_x_49) ;  /* 0x0000000000045947 */ /* 0x000fea0003800000 */
[----:B------:R0:W5:Y:S02]  /*38a0*/  LDG.E.U8 R28, desc[UR18][R6.64+0x8] ;  /* 0x00000812061c7981 */ /* 0x000164000c1e1100 */
.L_x_49:
[----:B------:R-:W-:Y:S05]  /*38b0*/  BSYNC B1 ;  /* 0x0000000000017941 */ /* 0x000fea0003800000 */
.L_x_48:
[----:B-----5:R-:W-:Y:S01]  /*38c0*/  LOP3.LUT R28, R28, 0xff, RZ, 0xc0, !PT ;  /* 0x000000ff1c1c7812 */ /* 0x020fe200078ec0ff */
[----:B------:R-:W-:Y:S01]  /*38d0*/  BSSY B1, `(.L_x_50) ;  /* 0x000000b000017945 */ /* 0x000fe20003800000 */
[----:B------:R-:W-:Y:S02]  /*38e0*/  ISETP.LT.OR P4, PT, R27, 0xa, !P1 ;  /* 0x0000000a1b00780c */ /* 0x000fe40004f81670 */
[----:B------:R-:W-:-:S05]  /*38f0*/  F2FP.F16.E5M2.UNPACK_B R28, R28 ;  /* 0x0000001cff1c723e */ /* 0x000fca00020004ff */
[----:B------:R-:W-:-:S05]  /*3900*/  HADD2.F32 R28, -RZ, R28.H0_H0 ;  /* 0x2000001cff1c7230 */ /* 0x000fca0000004100 */
[----:B------:R-:W-:-:S04]  /*3910*/  FMUL R28, R28, R9 ;  /* 0x000000091c1c7220 */ /* 0x000fc80000400000 */
[----:B------:R-:W-:-:S05]  /*3920*/  FFMA R28, R137, R8, R28 ;  /* 0x00000008891c7223 */ /* 0x000fca000000001c */
[----:B----4-:R-:W-:Y:S02]  /*3930*/  F2FP.SATFINITE.E5M2.F32.PACK_AB_MERGE_C R29, RZ, R28, RZ ;  /* 0x0000001cff1d723e */ /* 0x010fe400048060ff */
[----:B------:R-:W-:-:S03]  /*3940*/  PRMT R28, RZ, 0x7610, R28 ;  /* 0x00007610ff1c7816 */ /* 0x000fc6000000001c */
[----:B------:R4:W-:Y:S01]  /*3950*/  @!P5 STG.E.U8 desc[UR18][R12.64+0x8], R29 ;  /* 0x0000081d0c00d986 */ /* 0x0009e2000c101112 */
[----:B------:R-:W-:Y:S05]  /*3960*/  @P4 BRA `(.L_x_51) ;  /* 0x0000000000044947 */ /* 0x000fea0003800000 */
[----:B------:R0:W5:Y:S02]  /*3970*/  LDG.E.U8 R28, desc[UR18][R6.64+0x9] ;  /* 0x00000912061c7981 */ /* 0x000164000c1e1100 */
.L_x_51:
[----:B------:R-:W-:Y:S05]  /*3980*/  BSYNC B1 ;  /* 0x0000000000017941 */ /* 0x000fea0003800000 */
.L_x_50:
        /* <DEDUP_REMOVED lines=12> */
.L_x_53:
[----:B------:R-:W-:Y:S05]  /*3a50*/  BSYNC B1 ;  /* 0x0000000000017941 */ /* 0x000fea0003800000 */
.L_x_52:
        /* <DEDUP_REMOVED lines=12> */
.L_x_55:
[----:B------:R-:W-:Y:S05]  /*3b20*/  BSYNC B1 ;  /* 0x0000000000017941 */ /* 0x000fea0003800000 */
.L_x_54:
        /* <DEDUP_REMOVED lines=12> */
.L_x_57:
[----:B------:R-:W-:Y:S05]  /*3bf0*/  BSYNC B1 ;  /* 0x0000000000017941 */ /* 0x000fea0003800000 */
.L_x_56:
        /* <DEDUP_REMOVED lines=12> */
.L_x_59:
[----:B------:R-:W-:Y:S05]  /*3cc0*/  BSYNC B1 ;  /* 0x0000000000017941 */ /* 0x000fea0003800000 */
.L_x_58:
        /* <DEDUP_REMOVED lines=12> */
.L_x_61:
[----:B------:R-:W-:Y:S05]  /*3d90*/  BSYNC B1 ;  /* 0x0000000000017941 */ /* 0x000fea0003800000 */
.L_x_60:
        /* <DEDUP_REMOVED lines=12> */
.L_x_63:
[----:B------:R-:W-:Y:S05]  /*3e60*/  BSYNC B1 ;  /* 0x0000000000017941 */ /* 0x000fea0003800000 */
.L_x_62:
        /* <DEDUP_REMOVED lines=12> */
.L_x_65:
[----:B------:R-:W-:Y:S05]  /*3f30*/  BSYNC B1 ;  /* 0x0000000000017941 */ /* 0x000fea0003800000 */
.L_x_64:
        /* <DEDUP_REMOVED lines=12> */
.L_x_67:
[----:B------:R-:W-:Y:S05]  /*4000*/  BSYNC B1 ;  /* 0x0000000000017941 */ /* 0x000fea0003800000 */
.L_x_66:
        /* <DEDUP_REMOVED lines=12> */
.L_x_69:
[----:B------:R-:W-:Y:S05]  /*40d0*/  BSYNC B1 ;  /* 0x0000000000017941 */ /* 0x000fea0003800000 */
.L_x_68:
        /* <DEDUP_REMOVED lines=12> */
.L_x_71:
[----:B------:R-:W-:Y:S05]  /*41a0*/  BSYNC B1 ;  /* 0x0000000000017941 */ /* 0x000fea0003800000 */
.L_x_70:
        /* <DEDUP_REMOVED lines=12> */
.L_x_73:
[----:B------:R-:W-:Y:S05]  /*4270*/  BSYNC B1 ;  /* 0x0000000000017941 */ /* 0x000fea0003800000 */
.L_x_72:
        /* <DEDUP_REMOVED lines=12> */
.L_x_75:
[----:B------:R-:W-:Y:S05]  /*4340*/  BSYNC B1 ;  /* 0x0000000000017941 */ /* 0x000fea0003800000 */
.L_x_74:
        /* <DEDUP_REMOVED lines=12> */
.L_x_77:
[----:B------:R-:W-:Y:S05]  /*4410*/  BSYNC B1 ;  /* 0x0000000000017941 */ /* 0x000fea0003800000 */
.L_x_76:
        /* <DEDUP_REMOVED lines=12> */
.L_x_79:
[----:B------:R-:W-:Y:S05]  /*44e0*/  BSYNC B1 ;  /* 0x0000000000017941 */ /* 0x000fea0003800000 */
.L_x_78:
        /* <DEDUP_REMOVED lines=12> */
.L_x_81:
[----:B------:R-:W-:Y:S05]  /*45b0*/  BSYNC B1 ;  /* 0x0000000000017941 */ /* 0x000fea0003800000 */
.L_x_80:
        /* <DEDUP_REMOVED lines=12> */
.L_x_83:
[----:B------:R-:W-:Y:S05]  /*4680*/  BSYNC B1 ;  /* 0x0000000000017941 */ /* 0x000fea0003800000 */
.L_x_82:
        /* <DEDUP_REMOVED lines=12> */
.L_x_85:
[----:B------:R-:W-:Y:S05]  /*4750*/  BSYNC B1 ;  /* 0x0000000000017941 */ /* 0x000fea0003800000 */
.L_x_84:
        /* <DEDUP_REMOVED lines=12> */
.L_x_87:
[----:B------:R-:W-:Y:S05]  /*4820*/  BSYNC B1 ;  /* 0x0000000000017941 */ /* 0x000fea0003800000 */
.L_x_86:
        /* <DEDUP_REMOVED lines=12> */
.L_x_89:
[----:B------:R-:W-:Y:S05]  /*48f0*/  BSYNC B1 ;  /* 0x0000000000017941 */ /* 0x000fea0003800000 */
.L_x_88:
        /* <DEDUP_REMOVED lines=12> */
.L_x_91:
[----:B------:R-:W-:Y:S05]  /*49c0*/  BSYNC B1 ;  /* 0x0000000000017941 */ /* 0x000fea0003800000 */
.L_x_90:
        /* <DEDUP_REMOVED lines=12> */
.L_x_93:
[----:B------:R-:W-:Y:S05]  /*4a90*/  BSYNC B1 ;  /* 0x0000000000017941 */ /* 0x000fea0003800000 */
.L_x_92:
        /* <DEDUP_REMOVED lines=12> */
.L_x_95:
[----:B------:R-:W-:Y:S05]  /*4b60*/  BSYNC B1 ;  /* 0x0000000000017941 */ /* 0x000fea0003800000 */
.L_x_94:
        /* <DEDUP_REMOVED lines=12> */
.L_x_97:
[----:B------:R-:W-:Y:S05]  /*4c30*/  BSYNC B1 ;  /* 0x0000000000017941 */ /* 0x000fea0003800000 */
.L_x_96:
        /* <DEDUP_REMOVED lines=12> */
.L_x_99:
[----:B------:R-:W-:Y:S05]  /*4d00*/  BSYNC B1 ;  /* 0x0000000000017941 */ /* 0x000fea0003800000 */
.L_x_98:
        /* <DEDUP_REMOVED lines=12> */
.L_x_101:
[----:B------:R-:W-:Y:S05]  /*4dd0*/  BSYNC B1 ;  /* 0x0000000000017941 */ /* 0x000fea0003800000 */
.L_x_100:
        /* <DEDUP_REMOVED lines=12> */
.L_x_103:
[----:B------:R-:W-:Y:S05]  /*4ea0*/  BSYNC B1 ;  /* 0x0000000000017941 */ /* 0x000fea0003800000 */
.L_x_102:
        /* <DEDUP_REMOVED lines=12> */
.L_x_105:
[----:B------:R-:W-:Y:S05]  /*4f70*/  BSYNC B1 ;  /* 0x0000000000017941 */ /* 0x000fea0003800000 */
.L_x_104:
        /* <DEDUP_REMOVED lines=12> */
.L_x_107:
[----:B------:R-:W-:Y:S05]  /*5040*/  BSYNC B1 ;  /* 0x0000000000017941 */ /* 0x000fea0003800000 */
.L_x_106:
        /* <DEDUP_REMOVED lines=12> */
.L_x_109:
[----:B------:R-:W-:Y:S05]  /*5110*/  BSYNC B1 ;  /* 0x0000000000017941 */ /* 0x000fea0003800000 */
.L_x_108:
        /* <DEDUP_REMOVED lines=12> */
.L_x_111:
[----:B------:R-:W-:Y:S05]  /*51e0*/  BSYNC B1 ;  /* 0x0000000000017941 */ /* 0x000fea0003800000 */
.L_x_110:
        /* <DEDUP_REMOVED lines=12> */
.L_x_113:
[----:B------:R-:W-:Y:S05]  /*52b0*/  BSYNC B1 ;  /* 0x0000000000017941 */ /* 0x000fea0003800000 */
.L_x_112:
        /* <DEDUP_REMOVED lines=12> */
.L_x_115:
[----:B------:R-:W-:Y:S05]  /*5380*/  BSYNC B1 ;  /* 0x0000000000017941 */ /* 0x000fea0003800000 */
.L_x_114:
        /* <DEDUP_REMOVED lines=12> */
.L_x_117:
[----:B------:R-:W-:Y:S05]  /*5450*/  BSYNC B1 ;  /* 0x0000000000017941 */ /* 0x000fea0003800000 */
.L_x_116:
        /* <DEDUP_REMOVED lines=12> */
.L_x_119:
[----:B------:R-:W-:Y:S05]  /*5520*/  BSYNC B1 ;  /* 0x0000000000017941 */ /* 0x000fea0003800000 */
.L_x_118:
        /* <DEDUP_REMOVED lines=12> */
.L_x_121:
[----:B------:R-:W-:Y:S05]  /*55f0*/  BSYNC B1 ;  /* 0x0000000000017941 */ /* 0x000fea0003800000 */
.L_x_120:
        /* <DEDUP_REMOVED lines=12> */
.L_x_123:
[----:B------:R-:W-:Y:S05]  /*56c0*/  BSYNC B1 ;  /* 0x0000000000017941 */ /* 0x000fea0003800000 */
.L_x_122:
        /* <DEDUP_REMOVED lines=12> */
.L_x_125:
[----:B------:R-:W-:Y:S05]  /*5790*/  BSYNC B1 ;  /* 0x0000000000017941 */ /* 0x000fea0003800000 */
.L_x_124:
        /* <DEDUP_REMOVED lines=12> */
.L_x_127:
[----:B------:R-:W-:Y:S05]  /*5860*/  BSYNC B1 ;  /* 0x0000000000017941 */ /* 0x000fea0003800000 */
.L_x_126:
        /* <DEDUP_REMOVED lines=12> */
.L_x_129:
[----:B------:R-:W-:Y:S05]  /*5930*/  BSYNC B1 ;  /* 0x0000000000017941 */ /* 0x000fea0003800000 */
.L_x_128:
        /* <DEDUP_REMOVED lines=12> */
.L_x_131:
[----:B------:R-:W-:Y:S05]  /*5a00*/  BSYNC B1 ;  /* 0x0000000000017941 */ /* 0x000fea0003800000 */
.L_x_130:
        /* <DEDUP_REMOVED lines=12> */
.L_x_133:
[----:B------:R-:W-:Y:S05]  /*5ad0*/  BSYNC B1 ;  /* 0x0000000000017941 */ /* 0x000fea0003800000 */
.L_x_132:
        /* <DEDUP_REMOVED lines=12> */
.L_x_135:
[----:B------:R-:W-:Y:S05]  /*5ba0*/  BSYNC B1 ;  /* 0x0000000000017941 */ /* 0x000fea0003800000 */
.L_x_134:
        /* <DEDUP_REMOVED lines=12> */
.L_x_137:
[----:B------:R-:W-:Y:S05]  /*5c70*/  BSYNC B1 ;  /* 0x0000000000017941 */ /* 0x000fea0003800000 */
.L_x_136:
        /* <DEDUP_REMOVED lines=12> */
.L_x_139:
[----:B------:R-:W-:Y:S05]  /*5d40*/  BSYNC B1 ;  /* 0x0000000000017941 */ /* 0x000fea0003800000 */
.L_x_138:
        /* <DEDUP_REMOVED lines=12> */
.L_x_141:
[----:B------:R-:W-:Y:S05]  /*5e10*/  BSYNC B1 ;  /* 0x0000000000017941 */ /* 0x000fea0003800000 */
.L_x_140:
        /* <DEDUP_REMOVED lines=12> */
.L_x_143:
[----:B------:R-:W-:Y:S05]  /*5ee0*/  BSYNC B1 ;  /* 0x0000000000017941 */ /* 0x000fea0003800000 */
.L_x_142:
        /* <DEDUP_REMOVED lines=12> */
.L_x_145:
[----:B------:R-:W-:Y:S05]  /*5fb0*/  BSYNC B1 ;  /* 0x0000000000017941 */ /* 0x000fea0003800000 */
.L_x_144:
        /* <DEDUP_REMOVED lines=12> */
.L_x_147:
[----:B------:R-:W-:Y:S05]  /*6080*/  BSYNC B1 ;  /* 0x0000000000017941 */ /* 0x000fea0003800000 */
.L_x_146:
        /* <DEDUP_REMOVED lines=12> */
.L_x_149:
[----:B------:R-:W-:Y:S05]  /*6150*/  BSYNC B1 ;  /* 0x0000000000017941 */ /* 0x000fea0003800000 */
.L_x_148:
[----:B-----5:R-:W-:Y:S01]  /*6160*/  LOP3.LUT R28, R28, 0xff, RZ, 0xc0, !PT ;  /* 0x000000ff1c1c7812 */ /* 0x020fe200078ec0ff */
[----:B------:R-:W-:Y:S01]  /*6170*/  BSSY B1, `(.L_x_150) ;  /* 0x000000b000017945 */ /* 0x000fe20003800000 */
[----:B------:R-:W-:Y:S02]  /*6180*/  ISETP.LT.OR P4, PT, R27, 0x6a, !P2 ;  /* 0x0000006a1b00780c */ /* 0x000fe40005781670 */
[----:B------:R-:W-:-:S05]  /*6190*/  F2FP.F16.E5M2.UNPACK_B R28, R28 ;  /* 0x0000001cff1c723e */ /* 0x000fca00020004ff */
[----:B------:R-:W-:-:S05]  /*61a0*/  HADD2.F32 R28, -RZ, R28.H0_H0 ;  /* 0x2000001cff1c7230 */ /* 0x000fca0000004100 */
[----:B------:R-:W-:-:S04]  /*61b0*/  FMUL R28, R28, R9 ;  /* 0x000000091c1c7220 */ /* 0x000fc80000400000 */
[----:B------:R-:W-:Y:S01]  /*61c0*/  FFMA R28, R23, R8, R28 ;  /* 0x00000008171c7223 */ /* 0x000fe2000000001c */
[----:B------:R-:W-:-:S04]  /*61d0*/  PRMT R23, RZ, 0x7610, R23 ;  /* 0x00007610ff177816 */ /* 0x000fc80000000017 */
[----:B----4-:R-:W-:-:S05]  /*61e0*/  F2FP.SATFINITE.E5M2.F32.PACK_AB_MERGE_C R29, RZ, R28, RZ ;  /* 0x0000001cff1d723e */ /* 0x010fca00048060ff */
[----:B------:R4:W-:Y:S01]  /*61f0*/  @!P5 STG.E.U8 desc[UR18][R10.64+0x68], R29 ;  /* 0x0000681d0a00d986 */ /* 0x0009e2000c101112 */
[----:B------:R-:W-:Y:S05]  /*6200*/  @P4 BRA `(.L_x_151) ;  /* 0x0000000000044947 */ /* 0x000fea0003800000 */
[----:B------:R0:W5:Y:S02]  /*6210*/  LDG.E.U8 R23, desc[UR18][R24.64+0x69] ;  /* 0x0000691218177981 */ /* 0x000164000c1e1100 */
.L_x_151:
[----:B------:R-:W-:Y:S05]  /*6220*/  BSYNC B1 ;  /* 0x0000000000017941 */ /* 0x000fea0003800000 */
.L_x_150:
        /* <DEDUP_REMOVED lines=8> */
[----:B------:R-:W-:-:S05]  /*62b0*/  F2FP.SATFINITE.E5M2.F32.PACK_AB_MERGE_C R23, RZ, R23, RZ ;  /* 0x00000017ff17723e */ /* 0x000fca00048060ff */
[----:B------:R0:W-:Y:S01]  /*62c0*/  @!P4 STG.E.U8 desc[UR18][R10.64+0x69], R23 ;  /* 0x000069170a00c986 */ /* 0x0001e2000c101112 */
[----:B------:R-:W-:Y:S05]  /*62d0*/  @P5 BRA `(.L_x_153) ;  /* 0x0000000000045947 */ /* 0x000fea0003800000 */
[----:B------:R0:W5:Y:S02]  /*62e0*/  LDG.E.U8 R22, desc[UR18][R6.64+0x70] ;  /* 0x0000701206167981 */ /* 0x000164000c1e1100 */
.L_x_153:
[----:B------:R-:W-:Y:S05]  /*62f0*/  BSYNC B1 ;  /* 0x0000000000017941 */ /* 0x000fea0003800000 */
.L_x_152:
        /* <DEDUP_REMOVED lines=8> */
[----:B0-----:R-:W-:-:S05]  /*6380*/  F2FP.SATFINITE.E5M2.F32.PACK_AB_MERGE_C R23, RZ, R22, RZ ;  /* 0x00000016ff17723e */ /* 0x001fca00048060ff */
[----:B------:R0:W-:Y:S01]  /*6390*/  @!P5 STG.E.U8 desc[UR18][R12.64+0x70], R23 ;  /* 0x000070170c00d986 */ /* 0x0001e2000c101112 */
[----:B------:R-:W-:Y:S05]  /*63a0*/  @P4 BRA `(.L_x_155) ;  /* 0x0000000000044947 */ /* 0x000fea0003800000 */
[----:B------:R0:W5:Y:S02]  /*63b0*/  LDG.E.U8 R21, desc[UR18][R6.64+0x71] ;  /* 0x0000711206157981 */ /* 0x000164000c1e1100 */
.L_x_155:
[----:B------:R-:W-:Y:S05]  /*63c0*/  BSYNC B1 ;  /* 0x0000000000017941 */ /* 0x000fea0003800000 */
.L_x_154:
        /* <DEDUP_REMOVED lines=12> */
.L_x_157:
[----:B------:R-:W-:Y:S05]  /*6490*/  BSYNC B1 ;  /* 0x0000000000017941 */ /* 0x000fea0003800000 */
.L_x_156:
        /* <DEDUP_REMOVED lines=12> */
.L_x_159:
[----:B------:R-:W-:Y:S05]  /*6560*/  BSYNC B1 ;  /* 0x0000000000017941 */ /* 0x000fea0003800000 */
.L_x_158:
        /* <DEDUP_REMOVED lines=12> */
.L_x_161:
[----:B------:R-:W-:Y:S05]  /*6630*/  BSYNC B1 ;  /* 0x0000000000017941 */ /* 0x000fea0003800000 */
.L_x_160:
        /* <DEDUP_REMOVED lines=12> */
.L_x_163:
[----:B------:R-:W-:Y:S05]  /*6700*/  BSYNC B1 ;  /* 0x0000000000017941 */ /* 0x000fea0003800000 */
.L_x_162:
[----:B-----5:R-:W-:Y:S01]  /*6710*/  LOP3.LUT R15, R15, 0xff, RZ, 0xc0, !PT ;  /* 0x000000ff0f0f7812 */ /* 0x020fe200078ec0ff */
[----:B------:R-:W-:Y:S01]  /*6720*/  BSSY B1, `(.L_x_164) ;  /* 0x000000b000017945 */ /* 0x000fe20003800000 */
[----:B------:R-:W-:Y:S02]  /*6730*/  ISETP.LT.OR P4, PT, R27, 0x79, !P2 ;  /* 0x000000791b00780c */ /* 0x000fe40005781670 */
[----:B------:R-:W-:-:S05]  /*6740*/  F2FP.F16.E5M2.UNPACK_B R15, R15 ;  /* 0x0000000fff0f723e */ /* 0x000fca00020004ff */
[----:B0-2---:R-:W-:-:S05]  /*6750*/  HADD2.F32 R6, -RZ, R15.H0_H0 ;  /* 0x2000000fff067230 */ /* 0x005fca0000004100 */
[----:B------:R-:W-:Y:S01]  /*6760*/  FMUL R7, R6, R9 ;  /* 0x0000000906077220 */ /* 0x000fe20000400000 */
[----:B------:R-:W-:-:S03]  /*6770*/  PRMT R6, RZ, 0x7610, R6 ;  /* 0x00007610ff067816 */ /* 0x000fc60000000006 */
[----:B------:R-:W-:-:S05]  /*6780*/  FFMA R7, R14, R8, R7 ;  /* 0x000000080e077223 */ /* 0x000fca0000000007 */
[----:B------:R-:W-:-:S05]  /*6790*/  F2FP.SATFINITE.E5M2.F32.PACK_AB_MERGE_C R7, RZ, R7, RZ ;  /* 0x00000007ff07723e */ /* 0x000fca00048060ff */
[----:B------:R0:W-:Y:S01]  /*67a0*/  @!P1 STG.E.U8 desc[UR18][R12.64+0x79], R7 ;  /* 0x000079070c009986 */ /* 0x0001e2000c101112 */
[----:B------:R-:W-:Y:S05]  /*67b0*/  @P4 BRA `(.L_x_165) ;  /* 0x0000000000044947 */ /* 0x000fea0003800000 */
[----:B------:R2:W5:Y:S02]  /*67c0*/  LDG.E.U8 R6, desc[UR18][R24.64+0x78] ;  /* 0x0000781218067981 */ /* 0x000564000c1e1100 */
.L_x_165:
[----:B------:R-:W-:Y:S05]  /*67d0*/  BSYNC B1 ;  /* 0x0000000000017941 */ /* 0x000fea0003800000 */
.L_x_164:
[----:B-----5:R-:W-:Y:S01]  /*67e0*/  LOP3.LUT R6, R6, 0xff, RZ, 0xc0, !PT ;  /* 0x000000ff06067812 */ /* 0x020fe200078ec0ff */
[----:B------:R-:W-:Y:S01]  /*67f0*/  BSSY B1, `(.L_x_166) ;  /* 0x000000b000017945 */ /* 0x000fe20003800000 */
[----:B------:R-:W-:Y:S02]  /*6800*/  ISETP.LT.OR P2, PT, R27, 0x7a, !P2 ;  /* 0x0000007a1b00780c */ /* 0x000fe40005741670 */
[----:B------:R-:W-:-:S05]  /*6810*/  F2FP.F16.E5M2.UNPACK_B R6, R6 ;  /* 0x00000006ff06723e */ /* 0x000fca00020004ff */
[----:B------:R-:W-:-:S05]  /*6820*/  HADD2.F32 R6, -RZ, R6.H0_H0 ;  /* 0x20000006ff067230 */ /* 0x000fca0000004100 */
[----:B------:R-:W-:-:S04]  /*6830*/  FMUL R6, R6, R9 ;  /* 0x0000000906067220 */ /* 0x000fc80000400000 */
[----:B------:R-:W-:-:S05]  /*6840*/  FFMA R6, R17, R8, R6 ;  /* 0x0000000811067223 */ /* 0x000fca0000000006 */
[----:B0-----:R-:W-:Y:S02]  /*6850*/  F2FP.SATFINITE.E5M2.F32.PACK_AB_MERGE_C R7, RZ, R6, RZ ;  /* 0x00000006ff07723e */ /* 0x001fe400048060ff */
[----:B------:R-:W-:-:S03]  /*6860*/  PRMT R6, RZ, 0x7610, R6 ;  /* 0x00007610ff067816 */ /* 0x000fc60000000006 */
[----:B------:R0:W-:Y:S01]  /*6870*/  @!P4 STG.E.U8 desc[UR18][R10.64+0x78], R7 ;  /* 0x000078070a00c986 */ /* 0x0001e2000c101112 */
[----:B------:R-:W-:Y:S05]  /*6880*/  @P2 BRA `(.L_x_167) ;  /* 0x0000000000042947 */ /* 0x000fea0003800000 */
[----:B------:R0:W5:Y:S02]  /*6890*/  LDG.E.U8 R6, desc[UR18][R24.64+0x79] ;  /* 0x0000791218067981 */ /* 0x000164000c1e1100 */
.L_x_167:
[----:B------:R-:W-:Y:S05]  /*68a0*/  BSYNC B1 ;  /* 0x0000000000017941 */ /* 0x000fea0003800000 */
.L_x_166:
[----:B------:R-:W-:Y:S05]  /*68b0*/  @P2 BRA `(.L_x_168) ;  /* 0x0000001000282947 */ /* 0x000fea0003800000 */
[----:B-----5:R-:W-:-:S04]  /*68c0*/  LOP3.LUT R6, R6, 0xff, RZ, 0xc0, !PT ;  /* 0x000000ff06067812 */ /* 0x020fc800078ec0ff */
[----:B------:R-:W-:-:S05]  /*68d0*/  F2FP.F16.E5M2.UNPACK_B R6, R6 ;  /* 0x00000006ff06723e */ /* 0x000fca00020004ff */
[----:B------:R-:W-:-:S05]  /*68e0*/  HADD2.F32 R6, -RZ, R6.H0_H0 ;  /* 0x20000006ff067230 */ /* 0x000fca0000004100 */
[----:B0-----:R-:W-:-:S04]  /*68f0*/  FMUL R7, R6, R9 ;  /* 0x0000000906077220 */ /* 0x001fc80000400000 */
[----:B------:R-:W-:-:S05]  /*6900*/  FFMA R7, R16, R8, R7 ;  /* 0x0000000810077223 */ /* 0x000fca0000000007 */
[----:B------:R-:W-:-:S05]  /*6910*/  F2FP.SATFINITE.E5M2.F32.PACK_AB_MERGE_C R7, RZ, R7, RZ ;  /* 0x00000007ff07723e */ /* 0x000fca00048060ff */
[----:B------:R0:W-:Y:S01]  /*6920*/  STG.E.U8 desc[UR18][R10.64+0x79], R7 ;  /* 0x000079070a007986 */ /* 0x0001e2000c101112 */
[----:B------:R-:W-:Y:S05]  /*6930*/  BRA `(.L_x_168) ;  /* 0x0000001000087947 */ /* 0x000fea0003800000 */
.L_x_39:
[----:B------:R-:W-:Y:S01]  /*6940*/  ISETP.GE.AND P2, PT, R33, 0x1, PT ;  /* 0x000000012100780c */ /* 0x000fe20003f46270 */
[-C--:B--2---:R-:W-:Y:S01]  /*6950*/  FMUL R141, R141, R8.reuse ;  /* 0x000000088d8d7220 */ /* 0x084fe20000400000 */
[-C--:B------:R-:W-:Y:S01]  /*6960*/  FMUL R140, R140, R8.reuse ;  /* 0x000000088c8c7220 */ /* 0x080fe20000400000 */
[----:B------:R-:W-:Y:S01]  /*6970*/  ISETP.GE.AND P1, PT, R33, 0x9, PT ;  /* 0x000000092100780c */ /* 0x000fe20003f26270 */
[-C--:B------:R-:W-:Y:S01]  /*6980*/  FMUL R138, R138, R8.reuse ;  /* 0x000000088a8a7220 */ /* 0x080fe20000400000 */
[----:B------:R-:W-:Y:S01]  /*6990*/  ISETP.LT.OR P5, PT, R27, 0x1, !P2 ;  /* 0x000000011b00780c */ /* 0x000fe200057a1670 */
[-C--:B------:R-:W-:Y:S01]  /*69a0*/  FMUL R139, R139, R8.reuse ;  /* 0x000000088b8b7220 */ /* 0x080fe20000400000 */
[----:B------:R-:W-:Y:S01]  /*69b0*/  ISETP.LT.OR P4, PT, R27, 0x2, !P2 ;  /* 0x000000021b00780c */ /* 0x000fe20005781670 */
[-C--:B------:R-:W-:Y:S01]  /*69c0*/  FMUL R137, R137, R8.reuse ;  /* 0x0000000889897220 */ /* 0x080fe20000400000 */
[----:B------:R-:W-:Y:S01]  /*69d0*/  F2FP.SATFINITE.E5M2.F32.PACK_AB_MERGE_C R141, RZ, R141, RZ ;  /* 0x0000008dff8d723e */ /* 0x000fe200048060ff */
[----:B------:R-:W-:Y:S01]  /*69e0*/  FMUL R136, R136, R8 ;  /* 0x0000000888887220 */ /* 0x000fe20000400000 */
[----:B------:R-:W-:Y:S01]  /*69f0*/  F2FP.SATFINITE.E5M2.F32.PACK_AB_MERGE_C R7, RZ, R140, RZ ;  /* 0x0000008cff07723e */ /* 0x000fe200048060ff */
[-C--:B------:R-:W-:Y:S01]  /*6a00*/  FMUL R135, R135, R8.reuse ;  /* 0x0000000887877220 */ /* 0x080fe20000400000 */
[C---:B------:R-:W-:Y:S01]  /*6a10*/  ISETP.LT.OR P6, PT, R27.reuse, 0x9, !P2 ;  /* 0x000000091b00780c */ /* 0x040fe200057c1670 */
[----:B------:R-:W-:Y:S01]  /*6a20*/  FMUL R134, R134, R8 ;  /* 0x0000000886867220 */ /* 0x000fe20000400000 */
[----:B------:R-:W-:Y:S01]  /*6a30*/  F2FP.SATFINITE.E5M2.F32.PACK_AB_MERGE_C R25, RZ, R138, RZ ;  /* 0x0000008aff19723e */ /* 0x000fe200048060ff */
[-C--:B------:R-:W-:Y:S01]  /*6a40*/  FMUL R132, R132, R8.reuse ;  /* 0x0000000884847220 */ /* 0x080fe20000400000 */
[----:B------:R-:W-:Y:S01]  /*6a50*/  F2FP.SATFINITE.E5M2.F32.PACK_AB_MERGE_C R139, RZ, R139, RZ ;  /* 0x0000008bff8b723e */ /* 0x000fe200048060ff */
[----:B------:R-:W-:Y:S01]  /*6a60*/  @!P5 STG.E.U8 desc[UR18][R12.64], R141 ;  /* 0x0000008d0c00d986 */ /* 0x000fe2000c101112 */
[----:B------:R-:W-:Y:S01]  /*6a70*/  ISETP.LT.OR P5, PT, R27, 0x2, !P1 ;  /* 0x000000021b00780c */ /* 0x000fe20004fa1670 */
[-C--:B------:R-:W-:Y:S01]  /*6a80*/  FMUL R133, R133, R8.reuse ;  /* 0x0000000885857220 */ /* 0x080fe20000400000 */
[----:B------:R-:W-:Y:S01]  /*6a90*/  F2FP.SATFINITE.E5M2.F32.PACK_AB_MERGE_C R137, RZ, R137, RZ ;  /* 0x00000089ff89723e */ /* 0x000fe200048060ff */
[----:B------:R0:W-:Y:S01]  /*6aa0*/  @!P4 STG.E.U8 desc[UR18][R12.64+0x1], R7 ;  /* 0x000001070c00c986 */ /* 0x0001e2000c101112 */
[----:B------:R-:W-:Y:S01]  /*6ab0*/  ISETP.LT.OR P4, PT, R27, 0x1, !P1 ;  /* 0x000000011b00780c */ /* 0x000fe20004f81670 */
[-C--:B------:R-:W-:Y:S01]  /*6ac0*/  FMUL R131, R131, R8.reuse ;  /* 0x0000000883837220 */ /* 0x080fe20000400000 */
[----:B------:R-:W-:Y:S01]  /*6ad0*/  F2FP.SATFINITE.E5M2.F32.PACK_AB_MERGE_C R135, RZ, R135, RZ ;  /* 0x00000087ff87723e */ /* 0x000fe200048060ff */
[----:B------:R-:W-:Y:S01]  /*6ae0*/  FMUL R130, R130, R8 ;  /* 0x0000000882827220 */ /* 0x000fe20000400000 */
[----:B------:R-:W-:Y:S01]  /*6af0*/  F2FP.SATFINITE.E5M2.F32.PACK_AB_MERGE_C R29, RZ, R134, RZ ;  /* 0x00000086ff1d723e */ /* 0x000fe200048060ff */
[-C--:B------:R-:W-:Y:S01]  /*6b00*/  FMUL R129, R129, R8.reuse ;  /* 0x0000000881817220 */ /* 0x080fe20000400000 */
[----:B------:R-:W-:Y:S01]  /*6b10*/  F2FP.SATFINITE.E5M2.F32.PACK_AB_MERGE_C R133, RZ, R133, RZ ;  /* 0x00000085ff85723e */ /* 0x000fe200048060ff */
[-C--:B------:R-:W-:Y:S01]  /*6b20*/  FMUL R128, R128, R8.reuse ;  /* 0x0000000880807220 */ /* 0x080fe20000400000 */
[----:B------:R-:W-:Y:S01]  /*6b30*/  F2FP.SATFINITE.E5M2.F32.PACK_AB_MERGE_C R131, RZ, R131, RZ ;  /* 0x00000083ff83723e */ /* 0x000fe200048060ff */
[----:B------:R1:W-:Y:S01]  /*6b40*/  @!P5 STG.E.U8 desc[UR18][R10.64+0x1], R25 ;  /* 0x000001190a00d986 */ /* 0x0003e2000c101112 */
[C---:B------:R-:W-:Y:S01]  /*6b50*/  ISETP.LT.OR P5, PT, R27.reuse, 0xa, !P2 ;  /* 0x0000000a1b00780c */ /* 0x040fe200057a1670 */
[----:B------:R-:W-:Y:S01]  /*6b60*/  FMUL R126, R126, R8 ;  /* 0x000000087e7e7220 */ /* 0x000fe20000400000 */
[----:B0-----:R-:W-:Y:S01]  /*6b70*/  F2FP.SATFINITE.E5M2.F32.PACK_AB_MERGE_C R7, RZ, R136, RZ ;  /* 0x00000088ff07723e */ /* 0x001fe200048060ff */
[----:B------:R-:W-:Y:S01]  /*6b80*/  @!P4 STG.E.U8 desc[UR18][R10.64], R139 ;  /* 0x0000008b0a00c986 */ /* 0x000fe2000c101112 */
[----:B------:R-:W-:Y:S01]  /*6b90*/  ISETP.LT.OR P4, PT, R27, 0x9, !P1 ;  /* 0x000000091b00780c */ /* 0x000fe20004f81670 */
[-C--:B------:R-:W-:Y:S01]  /*6ba0*/  FMUL R127, R127, R8.reuse ;  /* 0x000000087f7f7220 */ /* 0x080fe20000400000 */
[----:B------:R-:W-:Y:S01]  /*6bb0*/  F2FP.SATFINITE.E5M2.F32.PACK_AB_MERGE_C R129, RZ, R129, RZ ;  /* 0x00000081ff81723e */ /* 0x000fe200048060ff */
[----:B------:R-:W-:Y:S01]  /*6bc0*/  @!P6 STG.E.U8 desc[UR18][R12.64+0x8], R137 ;  /* 0x000008890c00e986 */ /* 0x000fe2000c101112 */
[----:B------:R-:W-:Y:S01]  /*6bd0*/  ISETP.LT.OR P6, PT, R27, 0xa, !P1 ;  /* 0x0000000a1b00780c */ /* 0x000fe20004fc1670 */
[-C--:B------:R-:W-:Y:S01]  /*6be0*/  FMUL R125, R125, R8.reuse ;  /* 0x000000087d7d7220 */ /* 0x080fe20000400000 */
[----:B------:R-:W-:Y:S01]  /*6bf0*/  F2FP.SATFINITE.E5M2.F32.PACK_AB_MERGE_C R127, RZ, R127, RZ ;  /* 0x0000007fff7f723e */ /* 0x000fe200048060ff */
[----:B------:R-:W-:Y:S01]  /*6c00*/  FMUL R124, R124, R8 ;  /* 0x000000087c7c7220 */ /* 0x000fe20000400000 */
[----:B-1----:R-:W-:Y:S01]  /*6c10*/  F2FP.SATFINITE.E5M2.F32.PACK_AB_MERGE_C R25, RZ, R132, RZ ;  /* 0x00000084ff19723e */ /* 0x002fe200048060ff */
[----:B------:R0:W-:Y:S01]  /*6c20*/  @!P5 STG.E.U8 desc[UR18][R12.64+0x9], R7 ;  /* 0x000009070c00d986 */ /* 0x0001e2000c101112 */
[----:B------:R-:W-:Y:S01]  /*6c30*/  ISETP.LT.OR P5, PT, R27, 0x12, !P2 ;  /* 0x000000121b00780c */ /* 0x000fe200057a1670 */
[-C--:B------:R-:W-:Y:S01]  /*6c40*/  FMUL R123, R123, R8.reuse ;  /* 0x000000087b7b7220 */ /* 0x080fe20000400000 */
[----:B------:R-:W-:Y:S01]  /*6c50*/  F2FP.SATFINITE.E5M2.F32.PACK_AB_MERGE_C R125, RZ, R125, RZ ;  /* 0x0000007dff7d723e */ /* 0x000fe200048060ff */
[----:B------:R-:W-:Y:S01]  /*6c60*/  @!P4 STG.E.U8 desc[UR18][R10.64+0x8], R135 ;  /* 0x000008870a00c986 */ /* 0x000fe2000c101112 */
[C---:B------:R-:W-:Y:S01]  /*6c70*/  ISETP.LT.OR P4, PT, R27.reuse, 0x11, !P2 ;  /* 0x000000111b00780c */ /* 0x040fe20005781670 */
[-C--:B------:R-:W-:Y:S01]  /*6c80*/  FMUL R122, R122, R8.reuse ;  /* 0x000000087a7a7220 */ /* 0x080fe20000400000 */
[----:B------:R-:W-:Y:S01]  /*6c90*/  F2FP.SATFINITE.E5M2.F32.PACK_AB_MERGE_C R123, RZ, R123, RZ ;  /* 0x0000007bff7b723e */ /* 0x000fe200048060ff */
[----:B------:R1:W-:Y:S01]  /*6ca0*/  @!P6 STG.E.U8 desc[UR18][R10.64+0x9], R29 ;  /* 0x0000091d0a00e986 */ /* 0x0003e2000c101112 */
[----:B------:R-:W-:Y:S01]  /*6cb0*/  ISETP.LT.OR P6, PT, R27, 0x11, !P1 ;  /* 0x000000111b00780c */ /* 0x000fe20004fc1670 */
[-C--:B------:R-:W-:Y:S01]  /*6cc0*/  FMUL R120, R120, R8.reuse ;  /* 0x0000000878787220 */ /* 0x080fe20000400000 */
[----:B------:R-:W-:Y:S01]  /*6cd0*/  FMUL R121, R121, R8 ;  /* 0x0000000879797220 */ /* 0x000fe20000400000 */
[----:B0-----:R-:W-:Y:S01]  /*6ce0*/  F2FP.SATFINITE.E5M2.F32.PACK_AB_MERGE_C R7, RZ, R130, RZ ;  /* 0x00000082ff07723e */ /* 0x001fe200048060ff */
[-C--:B------:R-:W-:Y:S01]  /*6cf0*/  FMUL R119, R119, R8.reuse ;  /* 0x0000000877777220 */ /* 0x080fe20000400000 */
[----:B------:R0:W-:Y:S01]  /*6d00*/  @!P5 STG.E.U8 desc[UR18][R12.64+0x11], R25 ;  /* 0x000011190c00d986 */ /* 0x0001e2000c101112 */
[C---:B------:R-:W-:Y:S01]  /*6d10*/  ISETP.LT.OR P5, PT, R27.reuse, 0x12, !P1 ;  /* 0x000000121b00780c */ /* 0x040fe20004fa1670 */
[-C--:B------:R-:W-:Y:S01]  /*6d20*/  FMUL R118, R118, R8.reuse ;  /* 0x0000000876767220 */ /* 0x080fe20000400000 */
[----:B------:R-:W-:Y:S01]  /*6d30*/  F2FP.SATFINITE.E5M2.F32.PACK_AB_MERGE_C R121, RZ, R121, RZ ;  /* 0x00000079ff79723e */ /* 0x000fe200048060ff */
[----:B------:R-:W-:Y:S01]  /*6d40*/  @!P4 STG.E.U8 desc[UR18][R12.64+0x10], R133 ;  /* 0x000010850c00c986 */ /* 0x000fe2000c101112 */
[----:B------:R-:W-:Y:S01]  /*6d50*/  ISETP.LT.OR P4, PT, R27, 0x19, !P2 ;  /* 0x000000191b00780c */ /* 0x000fe20005781670 */
[----:B------:R-:W-:Y:S01]  /*6d60*/  FMUL R117, R117, R8 ;  /* 0x0000000875757220 */ /* 0x000fe20000400000 */
[----:B-1----:R-:W-:Y:S01]  /*6d70*/  F2FP.SATFINITE.E5M2.F32.PACK_AB_MERGE_C R29, RZ, R128, RZ ;  /* 0x00000080ff1d723e */ /* 0x002fe200048060ff */
[----:B------:R-:W-:Y:S01]  /*6d80*/  @!P6 STG.E.U8 desc[UR18][R10.64+0x10], R131 ;  /* 0x000010830a00e986 */ /* 0x000fe2000c101112 */
[C---:B------:R-:W-:Y:S01]  /*6d90*/  ISETP.LT.OR P6, PT, R27.reuse, 0x1a, !P2 ;  /* 0x0000001a1b00780c */ /* 0x040fe200057c1670 */
[-C--:B------:R-:W-:Y:S01]  /*6da0*/  FMUL R116, R116, R8.reuse ;  /* 0x0000000874747220 */ /* 0x080fe20000400000 */
[----:B------:R-:W-:Y:S01]  /*6db0*/  F2FP.SATFINITE.E5M2.F32.PACK_AB_MERGE_C R119, RZ, R119, RZ ;  /* 0x00000077ff77723e */ /* 0x000fe200048060ff */
[----:B------:R-:W-:Y:S01]  /*6dc0*/  FMUL R114, R114, R8 ;  /* 0x0000000872727220 */ /* 0x000fe20000400000 */
[----:B0-----:R-:W-:Y:S01]  /*6dd0*/  F2FP.SATFINITE.E5M2.F32.PACK_AB_MERGE_C R25, RZ, R126, RZ ;  /* 0x0000007eff19723e */ /* 0x001fe200048060ff */
[----:B------:R0:W-:Y:S01]  /*6de0*/  @!P5 STG.E.U8 desc[UR18][R10.64+0x11], R7 ;  /* 0x000011070a00d986 */ /* 0x0001e2000c101112 */
[----:B------:R-:W-:Y:S01]  /*6df0*/  ISETP.LT.OR P5, PT, R27, 0x1a, !P1 ;  /* 0x0000001a1b00780c */ /* 0x000fe20004fa1670 */
        /* <DEDUP_REMOVED lines=11> */
[----:B0-----:R-:W-:Y:S01]  /*6eb0*/  F2FP.SATFINITE.E5M2.F32.PACK_AB_MERGE_C R7, RZ, R124, RZ ;  /* 0x0000007cff07723e */ /* 0x001fe200048060ff */
[----:B------:R0:W-:Y:S01]  /*6ec0*/  @!P5 STG.E.U8 desc[UR18][R10.64+0x19], R25 ;  /* 0x000019190a00d986 */ /* 0x0001e2000c101112 */
[C---:B------:R-:W-:Y:S01]  /*6ed0*/  ISETP.LT.OR P5, PT, R27.reuse, 0x22, !P2 ;  /* 0x000000221b00780c */ /* 0x040fe200057a1670 */
[-C--:B------:R-:W-:Y:S01]  /*6ee0*/  FMUL R110, R110, R8.reuse ;  /* 0x000000086e6e7220 */ /* 0x080fe20000400000 */
[----:B------:R-:W-:Y:S01]  /*6ef0*/  F2FP.SATFINITE.E5M2.F32.PACK_AB_MERGE_C R111, RZ, R111, RZ ;  /* 0x0000006fff6f723e */ /* 0x000fe200048060ff */
[----:B------:R-:W-:Y:S01]  /*6f00*/  @!P4 STG.E.U8 desc[UR18][R10.64+0x18], R127 ;  /* 0x0000187f0a00c986 */ /* 0x000fe2000c101112 */
[C---:B------:R-:W-:Y:S01]  /*6f10*/  ISETP.LT.OR P4, PT, R27.reuse, 0x21, !P1 ;  /* 0x000000211b00780c */ /* 0x040fe20004f81670 */
[----:B------:R-:W-:Y:S01]  /*6f20*/  FMUL R108, R108, R8 ;  /* 0x000000086c6c7220 */ /* 0x000fe20000400000 */
[----:B-1----:R-:W-:Y:S01]  /*6f30*/  F2FP.SATFINITE.E5M2.F32.PACK_AB_MERGE_C R29, RZ, R122, RZ ;  /* 0x0000007aff1d723e */ /* 0x002fe200048060ff */
[----:B------:R-:W-:Y:S01]  /*6f40*/  @!P6 STG.E.U8 desc[UR18][R12.64+0x20], R125 ;  /* 0x0000207d0c00e986 */ /* 0x000fe2000c101112 */
[----:B------:R-:W-:Y:S01]  /*6f50*/  ISETP.LT.OR P6, PT, R27, 0x22, !P1 ;  /* 0x000000221b00780c */ /* 0x000fe20004fc1670 */
[-C--:B------:R-:W-:Y:S01]  /*6f60*/  FMUL R109, R109, R8.reuse ;  /* 0x000000086d6d7220 */ /* 0x080fe20000400000 */
[----:B------:R-:W-:Y:S01]  /*6f70*/  FMUL R107, R107, R8 ;  /* 0x000000086b6b7220 */ /* 0x000fe20000400000 */
[----:B0-----:R-:W-:Y:S01]  /*6f80*/  F2FP.SATFINITE.E5M2.F32.PACK_AB_MERGE_C R25, RZ, R120, RZ ;  /* 0x00000078ff19723e */ /* 0x001fe200048060ff */
[-C--:B------:R-:W-:Y:S01]  /*6f90*/  FMUL R106, R106, R8.reuse ;  /* 0x000000086a6a7220 */ /* 0x080fe20000400000 */
        /* <DEDUP_REMOVED lines=33> */
[----:B------:R-:W-:Y:S01]  /*71b0*/  ISETP.LT.OR P4, PT, R27, 0x31, !P1 ;  /* 0x000000311b00780c */ /* 0x000fe20004f81670 */
[-C--:B------:R-:W-:Y:S01]  /*71c0*/  FMUL R97, R97, R8.reuse ;  /* 0x0000000861617220 */ /* 0x080fe20000400000 */
[-C--:B------:R-:W-:Y:S01]  /*71d0*/  FMUL R95, R95, R8.reuse ;  /* 0x000000085f5f7220 */ /* 0x080fe20000400000 */
        /* <DEDUP_REMOVED lines=37> */
[-C--:B------:R-:W-:Y:S01]  /*7430*/  FMUL R19, R19, R8.reuse ;  /* 0x0000000813137220 */ /* 0x080fe20000400000 */
        /* <DEDUP_REMOVED lines=17> */
[----:B------:R-:W-:Y:S01]  /*7550*/  F2FP.SATFINITE.E5M2.F32.PACK_AB_MERGE_C R15, RZ, R15, RZ ;  /* 0x0000000fff0f723e */ /* 0x000fe200048060ff */
[----:B------:R1:W-:Y:S01]  /*7560*/  @!P6 STG.E.U8 desc[UR18][R12.64+0x49], R29 ;  /* 0x0000491d0c00e986 */ /* 0x0003e2000c101112 */
[----:B------:R-:W-:-:S02]  /*7570*/  ISETP.LT.OR P6, PT, R27, 0x51, !P2 ;  /* 0x000000511b00780c */ /* 0x000fc400057c1670 */
[----:B------:R-:W-:Y:S02]  /*7580*/  F2FP.SATFINITE.E5M2.F32.PACK_AB_MERGE_C R17, RZ, R17, RZ ;  /* 0x00000011ff11723e */ /* 0x000fe400048060ff */
[----:B0-----:R-:W-:Y:S01]  /*7590*/  F2FP.SATFINITE.E5M2.F32.PACK_AB_MERGE_C R7, RZ, R100, RZ ;  /* 0x00000064ff07723e */ /* 0x001fe200048060ff */
[----:B------:R0:W-:Y:S01]  /*75a0*/  @!P5 STG.E.U8 desc[UR18][R10.64+0x49], R25 ;  /* 0x000049190a00d986 */ /* 0x0001e2000c101112 */
[----:B------:R-:W-:-:S03]  /*75b0*/  ISETP.LT.OR P5, PT, R27, 0x52, !P2 ;  /* 0x000000521b00780c */ /* 0x000fc600057a1670 */
[----:B------:R-:W-:Y:S01]  /*75c0*/  @!P4 STG.E.U8 desc[UR18][R10.64+0x48], R103 ;  /* 0x000048670a00c986 */ /* 0x000fe2000c101112 */
[C---:B------:R-:W-:Y:S02]  /*75d0*/  ISETP.LT.OR P4, PT, R27.reuse, 0x51, !P1 ;  /* 0x000000511b00780c */ /* 0x040fe40004f81670 */
[----:B-1----:R-:W-:Y:S01]  /*75e0*/  F2FP.SATFINITE.E5M2.F32.PACK_AB_MERGE_C R29, RZ, R98, RZ ;  /* 0x00000062ff1d723e */ /* 0x002fe200048060ff */
[----:B------:R-:W-:Y:S01]  /*75f0*/  @!P6 STG.E.U8 desc[UR18][R12.64+0x50], R101 ;  /* 0x000050650c00e986 */ /* 0x000fe2000c101112 */
[----:B------:R-:W-:Y:S02]  /*7600*/  ISETP.LT.OR P6, PT, R27, 0x52, !P1 ;  /* 0x000000521b00780c */ /* 0x000fe40004fc1670 */
[----:B0-----:R-:W-:-:S03]  /*7610*/  F2FP.SATFINITE.E5M2.F32.PACK_AB_MERGE_C R25, RZ, R96, RZ ;  /* 0x00000060ff19723e */ /* 0x001fc600048060ff */
[----:B------:R0:W-:Y:S01]  /*7620*/  @!P5 STG.E.U8 desc[UR18][R12.64+0x51], R7 ;  /* 0x000051070c00d986 */ /* 0x0001e2000c101112 */
[----:B------:R-:W-:-:S03]  /*7630*/  ISETP.LT.OR P5, PT, R27, 0x5a, !P2 ;  /* 0x0000005a1b00780c */ /* 0x000fc600057a1670 */
[----:B------:R-:W-:Y:S01]  /*7640*/  @!P4 STG.E.U8 desc[UR18][R10.64+0x50], R99 ;  /* 0x000050630a00c986 */ /* 0x000fe2000c101112 */
[----:B------:R-:W-:-:S03]  /*7650*/  ISETP.LT.OR P4, PT, R27, 0x59, !P2 ;  /* 0x000000591b00780c */ /* 0x000fc60005781670 */
[----:B------:R1:W-:Y:S01]  /*7660*/  @!P6 STG.E.U8 desc[UR18][R10.64+0x51], R29 ;  /* 0x0000511d0a00e986 */ /* 0x0003e2000c101112 */
[----:B------:R-:W-:Y:S02]  /*7670*/  ISETP.LT.OR P6, PT, R27, 0x59, !P1 ;  /* 0x000000591b00780c */ /* 0x000fe40004fc1670 */
[----:B0-----:R-:W-:-:S03]  /*7680*/  F2FP.SATFINITE.E5M2.F32.PACK_AB_MERGE_C R7, RZ, R94, RZ ;  /* 0x0000005eff07723e */ /* 0x001fc600048060ff */
        /* <DEDUP_REMOVED lines=27> */
[----:B------:R-:W-:Y:S01]  /*7840*/  @!P6 STG.E.U8 desc[UR18][R10.64+0x69], R29 ;  /* 0x0000691d0a00e986 */ /* 0x000fe2000c101112 */
[----:B------:R-:W-:Y:S02]  /*7850*/  ISETP.LT.OR P6, PT, R27, 0x71, !P1 ;  /* 0x000000711b00780c */ /* 0x000fe40004fc1670 */
[----:B0-----:R-:W-:-:S03]  /*7860*/  F2FP.SATFINITE.E5M2.F32.PACK_AB_MERGE_C R7, RZ, R18, RZ ;  /* 0x00000012ff07723e */ /* 0x001fc600048060ff */
[----:B------:R-:W-:Y:S01]  /*7870*/  @!P5 STG.E.U8 desc[UR18][R12.64+0x71], R25 ;  /* 0x000071190c00d986 */ /* 0x000fe2000c101112 */
[C---:B------:R-:W-:Y:S02]  /*7880*/  ISETP.LT.OR P5, PT, R27.reuse, 0x79, !P2 ;  /* 0x000000791b00780c */ /* 0x040fe400057a1670 */
[C---:B------:R-:W-:Y:S01]  /*7890*/  ISETP.LT.OR P2, PT, R27.reuse, 0x7a, !P2 ;  /* 0x0000007a1b00780c */ /* 0x040fe20005741670 */
[----:B------:R0:W-:Y:S01]  /*78a0*/  @!P4 STG.E.U8 desc[UR18][R12.64+0x70], R21 ;  /* 0x000070150c00c986 */ /* 0x0001e2000c101112 */
[----:B------:R-:W-:-:S03]  /*78b0*/  ISETP.LT.OR P4, PT, R27, 0x72, !P1 ;  /* 0x000000721b00780c */ /* 0x000fc60004f81670 */
[----:B------:R1:W-:Y:S01]  /*78c0*/  @!P6 STG.E.U8 desc[UR18][R10.64+0x70], R19 ;  /* 0x000070130a00e986 */ /* 0x0003e2000c101112 */
[C---:B------:R-:W-:Y:S02]  /*78d0*/  ISETP.LT.OR P6, PT, R27.reuse, 0x79, !P1 ;  /* 0x000000791b00780c */ /* 0x040fe40004fc1670 */
[----:B------:R-:W-:Y:S02]  /*78e0*/  ISETP.LT.OR P1, PT, R27, 0x7a, !P1 ;  /* 0x0000007a1b00780c */ /* 0x000fe40004f21670 */
[----:B0-----:R-:W-:-:S05]  /*78f0*/  F2FP.SATFINITE.E5M2.F32.PACK_AB_MERGE_C R21, RZ, R16, RZ ;  /* 0x00000010ff15723e */ /* 0x001fca00048060ff */
[----:B------:R0:W-:Y:S01]  /*7900*/  @!P4 STG.E.U8 desc[UR18][R10.64+0x71], R7 ;  /* 0x000071070a00c986 */ /* 0x0001e2000c101112 */
[----:B-1----:R-:W-:-:S03]  /*7910*/  F2FP.SATFINITE.E5M2.F32.PACK_AB_MERGE_C R19, RZ, R14, RZ ;  /* 0x0000000eff13723e */ /* 0x002fc600048060ff */
[----:B------:R0:W-:Y:S04]  /*7920*/  @!P5 STG.E.U8 desc[UR18][R12.64+0x78], R15 ;  /* 0x0000780f0c00d986 */ /* 0x0001e8000c101112 */
[----:B------:R0:W-:Y:S04]  /*7930*/  @!P2 STG.E.U8 desc[UR18][R12.64+0x79], R19 ;  /* 0x000079130c00a986 */ /* 0x0001e8000c101112 */
[----:B------:R0:W-:Y:S04]  /*7940*/  @!P6 STG.E.U8 desc[UR18][R10.64+0x78], R17 ;  /* 0x000078110a00e986 */ /* 0x0001e8000c101112 */
[----:B------:R0:W-:Y:S02]  /*7950*/  @!P1 STG.E.U8 desc[UR18][R10.64+0x79], R21 ;  /* 0x000079150a009986 */ /* 0x0001e4000c101112 */
.L_x_168:
[----:B------:R-:W-:Y:S05]  /*7960*/  BSYNC B0 ;  /* 0x0000000000007941 */ /* 0x000fea0003800000 */
.L_x_38:
[----:B------:R-:W-:Y:S01]  /*7970*/  ULDC UR6, c[0x0][0xc] ;  /* 0x0000030000067ab9 */ /* 0x000fe20000000800 */
[----:B------:R-:W-:Y:S01]  /*7980*/  ULDC UR7, c[0x0][0x10] ;  /* 0x0000040000077ab9 */ /* 0x000fe20000000800 */
[----:B0-----:R-:W0:Y:S01]  /*7990*/  LDC R7, c[0x0][0x14] ;  /* 0x00000500ff077b82 */ /* 0x001e220000000800 */
[----:B------:R-:W-:Y:S01]  /*79a0*/  UIMAD.WIDE.U32 UR6, UR6, UR7, URZ ;  /* 0x00000007060672a5 */ /* 0x000fe2000f8e003f */
[----:B----4-:R-:W-:Y:S02]  /*79b0*/  IMAD.MOV.U32 R10, RZ, RZ, -0x1 ;  /* 0xffffffffff0a7424 */ /* 0x010fe400078e00ff */
[----:B-----5:R-:W-:-:S03]  /*79c0*/  IMAD.MOV.U32 R6, RZ, RZ, -0x1 ;  /* 0xffffffffff067424 */ /* 0x020fc600078e00ff */
[----:B0-----:R-:W-:-:S04]  /*79d0*/  IMAD.WIDE.U32 R2, R7, UR6, R2 ;  /* 0x0000000607027c25 */ /* 0x001fc8000f8e0002 */
[----:B------:R-:W-:Y:S01]  /*79e0*/  IMAD R7, R7, UR7, RZ ;  /* 0x0000000707077c24 */ /* 0x000fe2000f8e02ff */
[----:B------:R-:W-:Y:S02]  /*79f0*/  ULDC.64 UR6, c[0x0][0x650] ;  /* 0x0001940000067ab9 */ /* 0x000fe40000000a00 */
[----:B------:R-:W-:Y:S01]  /*7a00*/  ISETP.GE.U32.AND P1, PT, R2, UR6, PT ;  /* 0x0000000602007c0c */ /* 0x000fe2000bf26070 */
[--C-:B------:R-:W-:Y:S01]  /*7a10*/  IMAD.IADD R3, R3, 0x1, R7.reuse ;  /* 0x0000000103037824 */ /* 0x100fe200078e0207 */
[----:B------:R-:W-:-:S04]  /*7a20*/  PRMT R7, RZ, 0x7610, R7 ;  /* 0x00007610ff077816 */ /* 0x000fc80000000007 */
[----:B------:R-:W-:-:S13]  /*7a30*/  ISETP.GE.U32.AND.EX P1, PT, R3, UR7, PT, P1 ;  /* 0x0000000703007c0c */ /* 0x000fda000bf26110 */
[----:B------:R-:W-:Y:S05]  /*7a40*/  @P1 BRA `(.L_x_169) ;  /* 0x0000000400601947 */ /* 0x000fea0003800000 */
[----:B------:R-:W0:Y:S01]  /*7a50*/  S2R R20, SR_CTAID.X ;  /* 0x0000000000147919 */ /* 0x000e220000002500 */
[----:B------:R-:W4:Y:S01]  /*7a60*/  LDC.64 R14, c[0x0][0x628] ;  /* 0x00018a00ff0e7b82 */ /* 0x000f220000000a00 */
[----:B------:R-:W-:Y:S01]  /*7a70*/  ULDC UR6, c[0x0][0x150] ;  /* 0x0000540000067ab9 */ /* 0x000fe20000000800 */
[----:B-1----:R-:W-:Y:S01]  /*7a80*/  IMAD.MOV.U32 R12, RZ, RZ, R2 ;  /* 0x000000ffff0c7224 */ /* 0x002fe200078e0002 */
[----:B------:R-:W1:Y:S01]  /*7a90*/  S2R R22, SR_CTAID.Y ;  /* 0x0000000000167919 */ /* 0x000e620000002600 */
[----:B------:R-:W-:-:S04]  /*7aa0*/  IMAD.MOV.U32 R13, RZ, RZ, R3 ;  /* 0x000000ffff0d7224 */ /* 0x000fc800078e0003 */
[----:B------:R-:W1:Y:S08]  /*7ab0*/  LDC R23, c[0x0][0x144] ;  /* 0x00005100ff177b82 */ /* 0x000e700000000800 */
[----:B------:R-:W1:Y:S08]  /*7ac0*/  LDC R16, c[0x0][0x630] ;  /* 0x00018c00ff107b82 */ /* 0x000e700000000800 */
[----:B------:R-:W1:Y:S01]  /*7ad0*/  LDC.64 R18, c[0x0][0x620] ;  /* 0x00018800ff127b82 */ /* 0x000e620000000a00 */
[----:B----4-:R-:W-:-:S04]  /*7ae0*/  ISETP.NE.U32.AND P1, PT, R14, RZ, PT ;  /* 0x000000ff0e00720c */ /* 0x010fc80003f25070 */
[----:B------:R-:W-:Y:S02]  /*7af0*/  ISETP.NE.AND.EX P1, PT, R15, RZ, PT, P1 ;  /* 0x000000ff0f00720c */ /* 0x000fe40003f25310 */
[----:B0-----:R-:W-:-:S05]  /*7b00*/  I2FP.F32.U32 R6, R20 ;  /* 0x0000001400067245 */ /* 0x001fca0000201000 */
[----:B------:R-:W-:-:S04]  /*7b10*/  FMUL R6, R6, UR6 ;  /* 0x0000000606067c20 */ /* 0x000fc80008400000 */
[----:B------:R0:W4:Y:S02]  /*7b20*/  F2I.U32.TRUNC.NTZ R21, R6 ;  /* 0x0000000600157305 */ /* 0x000124000020f000 */
[----:B------:R-:W-:Y:S05]  /*7b30*/  @!P1 BRA `(.L_x_170) ;  /* 0x0000000000289947 */ /* 0x000fea0003800000 */
[----:B------:R-:W5:Y:S02]  /*7b40*/  LDC R7, c[0x0][0x634] ;  /* 0x00018d00ff077b82 */ /* 0x000f640000000800 */
[----:B-----5:R-:W-:-:S05]  /*7b50*/  IADD3 R13, P1, R2, R7, RZ ;  /* 0x00000007020d7210 */ /* 0x020fca0007f3e0ff */
[----:B------:R-:W-:-:S04]  /*7b60*/  IMAD.X R17, RZ, RZ, R3, P1 ;  /* 0x000000ffff117224 */ /* 0x000fc800008e0603 */
[----:B0-----:R-:W-:-:S04]  /*7b70*/  IMAD.WIDE.U32 R6, R17, R14, RZ ;  /* 0x0000000e11067225 */ /* 0x001fc800078e00ff */
[----:B------:R-:W-:-:S04]  /*7b80*/  IMAD.WIDE.U32 R10, P1, R13, R15, R6 ;  /* 0x0000000f0d0a7225 */ /* 0x000fc80007820006 */
[----:B------:R-:W-:-:S04]  /*7b90*/  IMAD.WIDE.U32 R6, R13, R14, RZ ;  /* 0x0000000e0d067225 */ /* 0x000fc800078e00ff */
[----:B------:R-:W-:Y:S01]  /*7ba0*/  IMAD.X R13, RZ, RZ, RZ, P1 ;  /* 0x000000ffff0d7224 */ /* 0x000fe200008e06ff */
[----:B------:R-:W-:Y:S01]  /*7bb0*/  IADD3 RZ, P1, R7, R10, RZ ;  /* 0x0000000a07ff7210 */ /* 0x000fe20007f3e0ff */
[----:B------:R-:W-:-:S04]  /*7bc0*/  IMAD.MOV.U32 R12, RZ, RZ, R11 ;  /* 0x000000ffff0c7224 */ /* 0x000fc800078e000b */
[----:B------:R-:W-:-:S08]  /*7bd0*/  IMAD.WIDE.U32.X R12, R17, R15, R12, P1 ;  /* 0x0000000f110c7225 */ /* 0x000fd000008e040c */
.L_x_170:
[----:B------:R-:W5:Y:S01]  /*7be0*/  LDC.64 R28, c[0x0][0x640] ;  /* 0x00019000ff1c7b82 */ /* 0x000f620000000a00 */
[-C--:B-1----:R-:W-:Y:S01]  /*7bf0*/  SHF.R.U64 R17, R12, R16.reuse, R13 ;  /* 0x000000100c117219 */ /* 0x082fe2000000120d */
[----:B----4-:R-:W-:Y:S01]  /*7c00*/  IMAD.MOV R21, RZ, RZ, -R21 ;  /* 0x000000ffff157224 */ /* 0x010fe200078e0a15 */
[----:B0-----:R-:W-:Y:S01]  /*7c10*/  SHF.R.U32.HI R6, RZ, R16, R13 ;  /* 0x00000010ff067219 */ /* 0x001fe2000001160d */
[----:B------:R-:W-:Y:S01]  /*7c20*/  ULDC UR6, c[0x0][0x154] ;  /* 0x0000550000067ab9 */ /* 0x000fe20000000800 */
[----:B------:R-:W-:Y:S01]  /*7c30*/  IADD3 R11, P1, RZ, -R17, RZ ;  /* 0x80000011ff0b7210 */ /* 0x000fe20007f3e0ff */
[----:B------:R-:W-:Y:S02]  /*7c40*/  IMAD R23, R23, R21, R20 ;  /* 0x0000001517177224 */ /* 0x000fe400078e0214 */
[----:B------:R-:W0:Y:S01]  /*7c50*/  LDC R12, c[0x0][0x618] ;  /* 0x00018600ff0c7b82 */ /* 0x000e220000000800 */
[----:B------:R-:W-:Y:S02]  /*7c60*/  IMAD.MOV.U32 R13, RZ, RZ, 0x1 ;  /* 0x00000001ff0d7424 */ /* 0x000fe400078e00ff */
[----:B------:R-:W-:-:S04]  /*7c70*/  IMAD.X R7, RZ, RZ, ~R6, P1 ;  /* 0x000000ffff077224 */ /* 0x000fc800008e0e06 */
[-C--:B------:R-:W-:Y:S01]  /*7c80*/  IMAD R10, R7, R18.reuse, RZ ;  /* 0x00000012070a7224 */ /* 0x080fe200078e02ff */
[----:B--23--:R-:W1:Y:S01]  /*7c90*/  LDC R24, c[0x0][0x608] ;  /* 0x00018200ff187b82 */ /* 0x00ce620000000800 */
[----:B------:R-:W-:-:S04]  /*7ca0*/  IMAD.WIDE.U32 R6, R11, R18, R2 ;  /* 0x000000120b067225 */ /* 0x000fc800078e0002 */
[----:B------:R-:W-:Y:S01]  /*7cb0*/  IMAD R11, R11, R19, R10 ;  /* 0x000000130b0b7224 */ /* 0x000fe200078e020a */
[----:B------:R-:W-:Y:S02]  /*7cc0*/  I2FP.F32.U32 R10, R22 ;  /* 0x00000016000a7245 */ /* 0x000fe40000201000 */
[----:B------:R-:W2:Y:S01]  /*7cd0*/  LDC R26, c[0x0][0x658] ;  /* 0x00019600ff1a7b82 */ /* 0x000ea20000000800 */
[----:B------:R-:W-:Y:S01]  /*7ce0*/  IMAD.IADD R7, R7, 0x1, R11 ;  /* 0x0000000107077824 */ /* 0x000fe200078e020b */
[----:B-----5:R-:W-:Y:S01]  /*7cf0*/  ISETP.NE.U32.AND P1, PT, R28, RZ, PT ;  /* 0x000000ff1c00720c */ /* 0x020fe20003f25070 */
[----:B------:R-:W-:Y:S01]  /*7d00*/  FMUL R10, R10, UR6 ;  /* 0x000000060a0a7c20 */ /* 0x000fe20008400000 */
[----:B------:R-:W-:Y:S02]  /*7d10*/  IMAD.MOV.U32 R11, RZ, RZ, -0x1 ;  /* 0xffffffffff0b7424 */ /* 0x000fe400078e00ff */
[----:B------:R-:W-:Y:S01]  /*7d20*/  ISETP.NE.AND.EX P1, PT, R29, RZ, PT, P1 ;  /* 0x000000ff1d00720c */ /* 0x000fe20003f25310 */
[----:B------:R3:W4:Y:S01]  /*7d30*/  F2I.U32.TRUNC.NTZ R19, R10 ;  /* 0x0000000a00137305 */ /* 0x000722000020f000 */
[----:B------:R-:W3:Y:S01]  /*7d40*/  LDC R21, c[0x0][0x148] ;  /* 0x00005200ff157b82 */ /* 0x000ee20000000800 */
[----:B0-----:R-:W-:-:S02]  /*7d50*/  SHF.R.U64 R16, R6, R12, R7 ;  /* 0x0000000c06107219 */ /* 0x001fc40000001207 */
[----:B------:R-:W-:-:S05]  /*7d60*/  SHF.R.U32.HI R7, RZ, R12, R7 ;  /* 0x0000000cff077219 */ /* 0x000fca0000011607 */
[----:B------:R-:W0:Y:S01]  /*7d70*/  LDC R20, c[0x0][0x600] ;  /* 0x00018000ff147b82 */ /* 0x000e220000000800 */
[-CC-:B-1----:R-:W-:Y:S02]  /*7d80*/  SHF.R.U64 R14, R16, R24.reuse, R7.reuse ;  /* 0x00000018100e7219 */ /* 0x182fe40000001207 */
[----:B------:R-:W-:-:S05]  /*7d90*/  SHF.R.U32.HI R7, RZ, R24, R7 ;  /* 0x00000018ff077219 */ /* 0x000fca0000011607 */
[----:B------:R-:W1:Y:S01]  /*7da0*/  LDC R27, c[0x0][0x648] ;  /* 0x00019200ff1b7b82 */ /* 0x000e620000000800 */
[-CC-:B--2---:R-:W-:Y:S02]  /*7db0*/  SHF.R.U64 R18, R14, R26.reuse, R7.reuse ;  /* 0x0000001a0e127219 */ /* 0x184fe40000001207 */
[-C--:B------:R-:W-:Y:S02]  /*7dc0*/  SHF.L.U32 R11, R11, R26.reuse, RZ ;  /* 0x0000001a0b0b7219 */ /* 0x080fe400000006ff */
[-C--:B------:R-:W-:Y:S01]  /*7dd0*/  SHF.R.U32.HI R7, RZ, R26.reuse, R7 ;  /* 0x0000001aff077219 */ /* 0x080fe20000011607 */
[----:B------:R-:W-:Y:S01]  /*7de0*/  IMAD.MOV.U32 R6, RZ, RZ, R18 ;  /* 0x000000ffff067224 */ /* 0x000fe200078e0012 */
[----:B------:R-:W-:Y:S01]  /*7df0*/  SHF.L.U32 R26, R13, R26, RZ ;  /* 0x0000001a0d1a7219 */ /* 0x000fe200000006ff */
[----:B------:R-:W2:Y:S01]  /*7e00*/  LDC R30, c[0x0][0x638] ;  /* 0x00018e00ff1e7b82 */ /* 0x000ea20000000800 */
[----:B------:R-:W-:-:S07]  /*7e10*/  LOP3.LUT R25, RZ, R11, RZ, 0x33, !PT ;  /* 0x0000000bff197212 */ /* 0x000fce00078e33ff */
[----:B------:R-:W0:Y:S01]  /*7e20*/  LDC R31, c[0x0][0x610] ;  /* 0x00018400ff1f7b82 */ /* 0x000e220000000800 */
[----:B----4-:R-:W-:Y:S05]  /*7e30*/  @!P1 BRA `(.L_x_171) ;  /* 0x0000000000289947 */ /* 0x010fea0003800000 */
[----:B------:R-:W4:Y:S02]  /*7e40*/  LDC R13, c[0x0][0x64c] ;  /* 0x00019300ff0d7b82 */ /* 0x000f240000000800 */
[----:B----4-:R-:W-:-:S05]  /*7e50*/  IADD3 R13, P1, R18, R13, RZ ;  /* 0x0000000d120d7210 */ /* 0x010fca0007f3e0ff */
[----:B------:R-:W-:-:S04]  /*7e60*/  IMAD.X R15, RZ, RZ, R7, P1 ;  /* 0x000000ffff0f7224 */ /* 0x000fc800008e0607 */
[----:B------:R-:W-:-:S04]  /*7e70*/  IMAD.WIDE.U32 R6, R15, R28, RZ ;  /* 0x0000001c0f067225 */ /* 0x000fc800078e00ff */
[----:B---3--:R-:W-:-:S04]  /*7e80*/  IMAD.WIDE.U32 R10, P1, R13, R29, R6 ;  /* 0x0000001d0d0a7225 */ /* 0x008fc80007820006 */
[----:B------:R-:W-:-:S04]  /*7e90*/  IMAD.WIDE.U32 R6, R13, R28, RZ ;  /* 0x0000001c0d067225 */ /* 0x000fc800078e00ff */
[----:B------:R-:W-:Y:S01]  /*7ea0*/  IMAD.X R13, RZ, RZ, RZ, P1 ;  /* 0x000000ffff0d7224 */ /* 0x000fe200008e06ff */
[----:B------:R-:W-:Y:S01]  /*7eb0*/  IADD3 RZ, P1, R7, R10, RZ ;  /* 0x0000000a07ff7210 */ /* 0x000fe20007f3e0ff */
[----:B------:R-:W-:-:S04]  /*7ec0*/  IMAD.MOV.U32 R12, RZ, RZ, R11 ;  /* 0x000000ffff0c7224 */ /* 0x000fc800078e000b */
[----:B------:R-:W-:-:S08]  /*7ed0*/  IMAD.WIDE.U32.X R6, R15, R29, R12, P1 ;  /* 0x0000001d0f067225 */ /* 0x000fd000008e040c */
.L_x_171:
[----:B-1----:R-:W-:Y:S01]  /*7ee0*/  SHF.R.U64 R6, R6, R27, R7 ;  /* 0x0000001b06067219 */ /* 0x002fe20000001207 */
[----:B0-----:R-:W-:Y:S01]  /*7ef0*/  VIADD R13, R20, 0xffffffff ;  /* 0xffffffff140d7836 */ /* 0x001fe20000000000 */
[----:B------:R-:W-:Y:S01]  /*7f00*/  LOP3.LUT R11, R14, R25, RZ, 0xc0, !PT ;  /* 0x000000190e0b7212 */ /* 0x000fe200078ec0ff */
[----:B------:R-:W-:Y:S02]  /*7f10*/  IMAD.MOV R19, RZ, RZ, -R19 ;  /* 0x000000ffff137224 */ /* 0x000fe400078e0a13 */
[----:B------:R-:W-:Y:S02]  /*7f20*/  IMAD.MOV R7, RZ, RZ, -R6 ;  /* 0x000000ffff077224 */ /* 0x000fe400078e0a06 */
[----:B------:R-:W-:Y:S01]  /*7f30*/  IMAD R26, R26, R6, R11 ;  /* 0x000000061a1a7224 */ /* 0x000fe200078e020b */
[----:B------:R-:W-:Y:S01]  /*7f40*/  LOP3.LUT R11, R16, R13, RZ, 0xc0, !PT ;  /* 0x0000000d100b7212 */ /* 0x000fe200078ec0ff */
[----:B---3--:R-:W-:Y:S02]  /*7f50*/  @P3 IMAD R23, R21, R19, R22 ;  /* 0x0000001315173224 */ /* 0x008fe400078e0216 */
[----:B--2---:R-:W-:-:S02]  /*7f60*/  IMAD R6, R7, R30, R18 ;  /* 0x0000001e07067224 */ /* 0x004fc400078e0212 */
[----:B------:R-:W-:Y:S02]  /*7f70*/  IMAD R26, R26, R31, R23 ;  /* 0x0000001f1a1a7224 */ /* 0x000fe400078e0217 */
[----:B------:R-:W-:Y:S02]  /*7f80*/  IMAD R11, R6, R20, R11 ;  /* 0x00000014060b7224 */ /* 0x000fe400078e020b */
[----:B------:R-:W-:Y:S02]  /*7f90*/  IMAD.MOV.U32 R7, RZ, RZ, 0x1 ;  /* 0x00000001ff077424 */ /* 0x000fe400078e00ff */
[----:B------:R-:W-:Y:S01]  /*7fa0*/  IMAD.MOV.U32 R6, RZ, RZ, R17 ;  /* 0x000000ffff067224 */ /* 0x000fe200078e0011 */
[----:B------:R-:W-:Y:S02]  /*7fb0*/  SEL R10, R11, R26, !P3 ;  /* 0x0000001a0b0a7207 */ /* 0x000fe40005800000 */
[----:B------:R-:W-:-:S07]  /*7fc0*/  SEL R26, R26, R11, !P3 ;  /* 0x0000000b1a1a7207 */ /* 0x000fce0005800000 */
.L_x_169:
[----:B------:R-:W-:Y:S01]  /*7fd0*/  LOP3.LUT P1, RZ, R7, 0xff, RZ, 0xc0, !PT ;  /* 0x000000ff07ff7812 */ /* 0x000fe2000782c0ff */
[----:B------:R-:W-:-:S12]  /*7fe0*/  IMAD.MOV.U32 R7, RZ, RZ, R26 ;  /* 0x000000ffff077224 */ /* 0x000fd800078e001a */
[----:B------:R-:W-:Y:S05]  /*7ff0*/  @P1 BRA `(.L_x_172) ;  /* 0xffffff9400201947 */ /* 0x000fea000383ffff */
[----:B------:R-:W-:Y:S05]  /*8000*/  EXIT ;  /* 0x000000000000794d */ /* 0x000fea0003800000 */
.L_x_8:
[----:B0-----:R-:W-:Y:S01]  /*8010*/  ULDC.64 UR4, c[0x0][0x650] ;  /* 0x0001940000047ab9 */ /* 0x001fe20000000a00 */
        /* <DEDUP_REMOVED lines=25> */
.L_x_174:
[----:B------:R-:W0:Y:S01]  /*81b0*/  LDC.64 R28, c[0x0][0x640] ;  /* 0x00019000ff1c7b82 */ /* 0x000e220000000a00 */
[-CC-:B------:R-:W-:Y:S01]  /*81c0*/  SHF.R.U64 R21, R16, R10.reuse, R17.reuse ;  /* 0x0000000a10157219 */ /* 0x180fe20000001211 */
[----:B------:R-:W-:Y:S01]  /*81d0*/  IMAD.MOV.U32 R27, RZ, RZ, 0x1 ;  /* 0x00000001ff1b7424 */ /* 0x000fe200078e00ff */
[----:B------:R-:W-:Y:S02]  /*81e0*/  SHF.R.U32.HI R5, RZ, R10, R17 ;  /* 0x0000000aff057219 */ /* 0x000fe40000011611 */
[----:B------:R-:W-:-:S03]  /*81f0*/  IADD3 R7, P0, RZ, -R21, RZ ;  /* 0x80000015ff077210 */ /* 0x000fc60007f1e0ff */
[----:B------:R-:W1:Y:S02]  /*8200*/  LDC R14, c[0x0][0x618] ;  /* 0x00018600ff0e7b82 */ /* 0x000e640000000800 */
[----:B------:R-:W-:Y:S02]  /*8210*/  IMAD.X R5, RZ, RZ, ~R5, P0 ;  /* 0x000000ffff057224 */ /* 0x000fe400000e0e05 */
[----:B------:R-:W-:-:S04]  /*8220*/  IMAD.WIDE.U32 R12, R7, R24, R2 ;  /* 0x00000018070c7225 */ /* 0x000fc800078e0002 */
[----:B------:R-:W2:Y:S01]  /*8230*/  LDC R16, c[0x0][0x608] ;  /* 0x00018200ff107b82 */ /* 0x000ea20000000800 */
[----:B------:R-:W-:-:S04]  /*8240*/  IMAD R10, R5, R24, RZ ;  /* 0x00000018050a7224 */ /* 0x000fc800078e02ff */
[----:B------:R-:W-:Y:S02]  /*8250*/  IMAD R5, R7, R25, R10 ;  /* 0x0000001907057224 */ /* 0x000fe400078e020a */
[----:B------:R-:W-:Y:S01]  /*8260*/  IMAD.MOV.U32 R7, RZ, RZ, -0x1 ;  /* 0xffffffffff077424 */ /* 0x000fe200078e00ff */
[----:B------:R-:W3:Y:S01]  /*8270*/  LDC R26, c[0x0][0x658] ;  /* 0x00019600ff1a7b82 */ /* 0x000ee20000000800 */
[----:B------:R-:W-:Y:S01]  /*8280*/  IMAD.IADD R5, R13, 0x1, R5 ;  /* 0x000000010d057824 */ /* 0x000fe200078e0205 */
[----:B0-----:R-:W-:-:S04]  /*8290*/  ISETP.NE.U32.AND P0, PT, R28, RZ, PT ;  /* 0x000000ff1c00720c */ /* 0x001fc80003f05070 */
        /* <DEDUP_REMOVED lines=8> */
[-CC-:B---3--:R-:W-:Y:S02]  /*8320*/  SHF.R.U64 R24, R22, R26.reuse, R5.reuse ;  /* 0x0000001a16187219 */ /* 0x188fe40000001205 */
[-C--:B------:R-:W-:Y:S02]  /*8330*/  SHF.L.U32 R7, R7, R26.reuse, RZ ;  /* 0x0000001a07077219 */ /* 0x080fe400000006ff */
[----:B------:R-:W-:Y:S01]  /*8340*/  SHF.R.U32.HI R13, RZ, R26, R5 ;  /* 0x0000001aff0d7219 */ /* 0x000fe20000011605 */
[----:B------:R-:W-:Y:S01]  /*8350*/  IMAD.MOV.U32 R12, RZ, RZ, R24 ;  /* 0x000000ffff0c7224 */ /* 0x000fe200078e0018 */
[----:B------:R-:W-:Y:S01]  /*8360*/  LOP3.LUT R31, RZ, R7, RZ, 0x33, !PT ;  /* 0x00000007ff1f7212 */ /* 0x000fe200078e33ff */
[----:B------:R-:W3:Y:S01]  /*8370*/  LDC R30, c[0x0][0x610] ;  /* 0x00018400ff1e7b82 */ /* 0x000ee20000000800 */
[----:B------:R-:W-:Y:S05]  /*8380*/  @!P0 BRA `(.L_x_175) ;  /* 0x0000000000288947 */ /* 0x000fea0003800000 */
        /* <DEDUP_REMOVED lines=10> */
.L_x_175:
[----:B-1----:R-:W-:Y:S01]  /*8430*/  SHF.R.U64 R10, R12, R10, R13 ;  /* 0x0000000a0c0a7219 */ /* 0x002fe2000000120d */
[----:B0-----:R-:W-:Y:S01]  /*8440*/  VIADD R9, R23, 0xffffffff ;  /* 0xffffffff17097836 */ /* 0x001fe20000000000 */
[----:B------:R-:W-:Y:S01]  /*8450*/  SHF.L.U32 R27, R27, R26, RZ ;  /* 0x0000001a1b1b7219 */ /* 0x000fe200000006ff */
[----:B------:R-:W-:Y:S01]  /*8460*/  @P3 IMAD R11, R19, R20, R8 ;  /* 0x00000014130b3224 */ /* 0x000fe200078e0208 */
[----:B------:R-:W-:Y:S01]  /*8470*/  LOP3.LUT R5, R22, R31, RZ, 0xc0, !PT ;  /* 0x0000001f16057212 */ /* 0x000fe200078ec0ff */
[----:B------:R-:W-:Y:S01]  /*8480*/  IMAD.MOV R7, RZ, RZ, -R10 ;  /* 0x000000ffff077224 */ /* 0x000fe200078e0a0a */
[----:B------:R-:W-:Y:S01]  /*8490*/  LOP3.LUT R8, R18, R9, RZ, 0xc0, !PT ;  /* 0x0000000912087212 */ /* 0x000fe200078ec0ff */
[----:B------:R-:W-:Y:S02]  /*84a0*/  IMAD.MOV.U32 R9, RZ, RZ, 0x1 ;  /* 0x00000001ff097424 */ /* 0x000fe400078e00ff */
[----:B------:R-:W-:Y:S02]  /*84b0*/  IMAD R10, R27, R10, R5 ;  /* 0x0000000a1b0a7224 */ /* 0x000fe400078e0205 */
[----:B--2---:R-:W-:-:S02]  /*84c0*/  IMAD R5, R7, R25, R24 ;  /* 0x0000001907057224 */ /* 0x004fc400078e0218 */
[----:B---3--:R-:W-:Y:S02]  /*84d0*/  IMAD R7, R10, R30, R11 ;  /* 0x0000001e0a077224 */ /* 0x008fe400078e020b */
[----:B------:R-:W-:Y:S01]  /*84e0*/  IMAD R8, R5, R23, R8 ;  /* 0x0000001705087224 */ /* 0x000fe200078e0208 */
[----:B------:R-:W-:Y:S01]  /*84f0*/  PRMT R5, R9, 0x7610, R5 ;  /* 0x0000761009057816 */ /* 0x000fe20000000005 */
[----:B------:R-:W-:-:S03]  /*8500*/  IMAD.MOV.U32 R17, RZ, RZ, R21 ;  /* 0x000000ffff117224 */ /* 0x000fc600078e0015 */
[----:B------:R-:W-:Y:S02]  /*8510*/  SEL R14, R8, R7, !P3 ;  /* 0x00000007080e7207 */ /* 0x000fe40005800000 */
[----:B------:R-:W-:-:S07]  /*8520*/  SEL R7, R7, R8, !P3 ;  /* 0x0000000807077207 */ /* 0x000fce0005800000 */
.L_x_173:
[----:B------:R-:W-:-:S08]  /*8530*/  NOP ;  /* 0x0000000000007918 */ /* 0x000fd00000000000 */
[----:B------:R-:W0:-:S00]  /*8540*/  USETMAXREG.DEALLOC.CTAPOOL 0x28 ;  /* 0x00000028000079c8 */ /* 0x000e0000080e0500 */
[----:B0-----:R-:W-:-:S13]  /*8550*/  ISETP.NE.AND P0, PT, R6, RZ, PT ;  /* 0x000000ff0600720c */ /* 0x001fda0003f05270 */
[----:B------:R-:W-:Y:S05]  /*8560*/  @P0 EXIT ;  /* 0x000000000000094d */ /* 0x000fea0003800000 */
[----:B------:R-:W-:Y:S01]  /*8570*/  LOP3.LUT P0, RZ, R5, 0xff, RZ, 0xc0, !PT ;  /* 0x000000ff05ff7812 */ /* 0x000fe2000780c0ff */
[----:B------:R-:W-:Y:S02]  /*8580*/  IMAD.MOV.U32 R5, RZ, RZ, 0x1 ;  /* 0x00000001ff057424 */ /* 0x000fe400078e00ff */
[----:B------:R-:W-:-:S10]  /*8590*/  IMAD.MOV.U32 R10, RZ, RZ, RZ ;  /* 0x000000ffff0a7224 */ /* 0x000fd400078e00ff */
[----:B------:R-:W-:Y:S05]  /*85a0*/  @!P0 BRA `(.L_x_176) ;  /* 0x0000000c00308947 */ /* 0x000fea0003800000 */
[----:B------:R-:W0:Y:S01]  /*85b0*/  LDC R5, c[0x0][0x28c] ;  /* 0x0000a300ff057b82 */ /* 0x000e220000000800 */
[----:B------:R-:W-:Y:S01]  /*85c0*/  ULDC UR5, c[0x0][0x658] ;  /* 0x0001960000057ab9 */ /* 0x000fe20000000800 */
[----:B------:R-:W-:Y:S01]  /*85d0*/  UMOV UR7, 0xffffffff ;  /* 0xffffffff00077882 */ /* 0x000fe20000000000 */
[----:B------:R-:W-:Y:S01]  /*85e0*/  ULDC UR6, c[0x0][0xc] ;  /* 0x0000030000067ab9 */ /* 0x000fe20000000800 */
[----:B------:R-:W-:Y:S01]  /*85f0*/  USHF.L.U32 UR8, UR7, UR5, URZ ;  /* 0x0000000507087299 */ /* 0x000fe2000800063f */
[----:B------:R-:W-:Y:S01]  /*8600*/  BSSY B0, `(.L_x_176) ;  /* 0x00000c6000007945 */ /* 0x000fe20003800000 */
[----:B------:R-:W-:Y:S01]  /*8610*/  UMOV UR9, 0x1 ;  /* 0x0000000100097882 */ /* 0x000fe20000000000 */
[----:B------:R-:W-:Y:S01]  /*8620*/  ULDC UR7, c[0x0][0x10] ;  /* 0x0000040000077ab9 */ /* 0x000fe20000000800 */
[----:B------:R-:W1:Y:S01]  /*8630*/  S2UR UR10, SR_CgaCtaId ;  /* 0x00000000000a79c3 */ /* 0x000e620000008800 */
[----:B------:R-:W-:Y:S01]  /*8640*/  UIMAD.WIDE.U32 UR6, UR6, UR7, URZ ;  /* 0x00000007060672a5 */ /* 0x000fe2000f8e003f */
[----:B------:R-:W-:Y:S01]  /*8650*/  IMAD.MOV.U32 R16, RZ, RZ, 0x1 ;  /* 0x00000001ff107424 */ /* 0x000fe200078e00ff */
[----:B------:R-:W-:Y:S01]  /*8660*/  USHF.L.U32 UR18, UR9, UR5, URZ ;  /* 0x0000000509127299 */ /* 0x000fe2000800063f */
[----:B------:R-:W-:Y:S01]  /*8670*/  LOP3.LUT R15, R4, 0x2, RZ, 0xfc, !PT ;  /* 0x00000002040f7812 */ /* 0x000fe200078efcff */
[----:B------:R-:W-:Y:S01]  /*8680*/  IMAD.MOV.U32 R10, RZ, RZ, RZ ;  /* 0x000000ffff0a7224 */ /* 0x000fe200078e00ff */
[----:B------:R-:W-:Y:S01]  /*8690*/  ULDC UR5, c[0x0][0x14] ;  /* 0x0000050000057ab9 */ /* 0x000fe20000000800 */
[----:B------:R-:W-:Y:S01]  /*86a0*/  ULDC UR4, c[0x0][0x600] ;  /* 0x0001800000047ab9 */ /* 0x000fe20000000800 */
[----:B------:R-:W-:-:S02]  /*86b0*/  UIMAD.WIDE.U32 UR20, UR6, UR5, URZ ;  /* 0x00000005061472a5 */ /* 0x000fc4000f8e003f */
[----:B------:R-:W-:Y:S02]  /*86c0*/  UIMAD UR13, UR7, UR5, URZ ;  /* 0x00000005070d72a4 */ /* 0x000fe4000f8e023f */
[----:B------:R-:W-:Y:S02]  /*86d0*/  UIADD3 UR4, UR4, -0x1, URZ ;  /* 0xffffffff04047890 */ /* 0x000fe4000fffe03f */
[----:B------:R-:W-:Y:S01]  /*86e0*/  ULOP3.LUT UR17, URZ, UR8, URZ, 0x33, !UPT ;  /* 0x000000083f117292 */ /* 0x000fe2000f8e333f */
[----:B0-----:R-:W-:Y:S01]  /*86f0*/  VIADD R5, R5, 0x1f ;  /* 0x0000001f05057836 */ /* 0x001fe20000000000 */
[----:B------:R-:W-:Y:S01]  /*8700*/  UIADD3 UR13, UR21, UR13, URZ ;  /* 0x0000000d150d7290 */ /* 0x000fe2000fffe03f */
[----:B------:R-:W-:-:S03]  /*8710*/  ULDC.64 UR22, c[0x0][0x198] ;  /* 0x0000660000167ab9 */ /* 0x000fc60000000a00 */
[----:B------:R-:W-:Y:S01]  /*8720*/  SHF.R.S32.HI R6, RZ, 0x1f, R5 ;  /* 0x0000001fff067819 */ /* 0x000fe20000011405 */
[----:B-1----:R-:W-:-:S03]  /*8730*/  IMAD.U32 R12, RZ, RZ, UR10 ;  /* 0x0000000aff0c7e24 */ /* 0x002fc6000f8e00ff */
[----:B------:R-:W-:Y:S01]  /*8740*/  LEA.HI R6, R6, R5, RZ, 0x5 ;  /* 0x0000000506067211 */ /* 0x000fe200078f28ff */
[----:B------:R-:W-:-:S03]  /*8750*/  IMAD.MOV.U32 R5, RZ, RZ, 0x1 ;  /* 0x00000001ff057424 */ /* 0x000fc600078e00ff */
[----:B------:R-:W-:-:S05]  /*8760*/  SHF.R.S32.HI R11, RZ, 0x5, R6 ;  /* 0x00000005ff0b7819 */ /* 0x000fca0000011406 */
[----:B------:R-:W-:-:S07]  /*8770*/  VIADD R13, R11, 0x1 ;  /* 0x000000010b0d7836 */ /* 0x000fce0000000000 */
.L_x_187:
[----:B------:R-:W-:-:S03]  /*8780*/  UMOV UR5, 0xffffffff ;  /* 0xffffffff00057882 */ /* 0x000fc60000000000 */
[----:B------:R-:W-:Y:S05]  /*8790*/  BRA.DIV UR5, `(.L_x_177) ;  /* 0x0000001e05047947 */ /* 0x000fea000b800000 */
[----:B------:R-:W-:-:S13]  /*87a0*/  ELECT P0, URZ, PT ;  /* 0x00000000003f782f */ /* 0x000fda0003800000 */
.L_x_222:
[----:B------:R-:W0:Y:S01]  /*87b0*/  LDC R6, c[0x0][0x28c] ;  /* 0x0000a300ff067b82 */ /* 0x000e220000000800 */
[----:B------:R-:W-:Y:S01]  /*87c0*/  BSSY B1, `(.L_x_178) ;  /* 0x0000039000017945 */ /* 0x000fe20003800000 */
[----:B0-----:R-:W-:-:S13]  /*87d0*/  ISETP.LT.OR P0, PT, R6, 0x1, !P0 ;  /* 0x000000010600780c */ /* 0x001fda0004701670 */
[----:B------:R-:W-:Y:S05]  /*87e0*/  @P0 BRA `(.L_x_179) ;  /* 0x0000000000d80947 */ /* 0x000fea0003800000 */
[----:B------:R-:W-:Y:S02]  /*87f0*/  IMAD R12, R7, 0x2, R12 ;  /* 0x00000002070c7824 */ /* 0x000fe400078e020c */
[----:B------:R-:W-:Y:S02]  /*8800*/  IMAD.SHL.U32 R19, R14, 0x80, RZ ;  /* 0x000000800e137824 */ /* 0x000fe400078e00ff */
[----:B------:R-:W-:Y:S02]  /*8810*/  IMAD.MOV.U32 R22, RZ, RZ, RZ ;  /* 0x000000ffff167224 */ /* 0x000fe400078e00ff */
[----:B------:R-:W-:Y:S02]  /*8820*/  IMAD.MOV.U32 R6, RZ, RZ, R13 ;  /* 0x000000ffff067224 */ /* 0x000fe400078e000d */
[----:B------:R-:W-:Y:S02]  /*8830*/  IMAD.MOV.U32 R7, RZ, RZ, R5 ;  /* 0x000000ffff077224 */ /* 0x000fe400078e0005 */
[----:B------:R-:W-:-:S02]  /*8840*/  IMAD.MOV.U32 R8, RZ, RZ, R10 ;  /* 0x000000ffff087224 */ /* 0x000fc400078e000a */
[----:B------:R-:W-:-:S07]  /*8850*/  IMAD.SHL.U32 R18, R12, 0x40, RZ ;  /* 0x000000400c127824 */ /* 0x000fce00078e00ff */
.L_x_182:
[----:B------:R-:W0:Y:S01]  /*8860*/  S2UR UR5, SR_CgaCtaId ;  /* 0x00000000000579c3 */ /* 0x000e220000008800 */
[----:B------:R-:W-:Y:S02]  /*8870*/  MOV R9, 0x400 ;  /* 0x0000040000097802 */ /* 0x000fe40000000f00 */
[----:B------:R-:W-:-:S13]  /*8880*/  LOP3.LUT P1, RZ, R0, 0x7f, RZ, 0xc0, !PT ;  /* 0x0000007f00ff7812 */ /* 0x000fda000782c0ff */
[----:B------:R-:W1:Y:S01]  /*8890*/  @!P1 LDC R14, c[0x0][0x500] ;  /* 0x00014000ff0e9b82 */ /* 0x000e620000000800 */
[----:B0-----:R-:W-:-:S05]  /*88a0*/  IMAD.U32 R12, RZ, RZ, UR5 ;  /* 0x00000005ff0c7e24 */ /* 0x001fca000f8e00ff */
[----:B------:R-:W-:Y:S02]  /*88b0*/  LEA R21, R12, R9, 0x18 ;  /* 0x000000090c157211 */ /* 0x000fe400078ec0ff */
[----:B------:R-:W-:-:S03]  /*88c0*/  SHF.L.U32 R9, R7, 0x1f, RZ ;  /* 0x0000001f07097819 */ /* 0x000fc600000006ff */
[----:B------:R-:W-:-:S04]  /*88d0*/  IMAD R20, R8, 0x8, R21 ;  /* 0x0000000808147824 */ /* 0x000fc800078e0215 */
[----:B------:R-:W0:Y:S02]  /*88e0*/  SYNCS.PHASECHK.TRANS64.TRYWAIT P0, [R20+URZ+0xe0], R9 ;  /* 0x0000e009140075a7 */ /* 0x000e24000800017f */
[----:B01----:R-:W-:Y:S05]  /*88f0*/  @!P0 BRA `(.L_x_180) ;  /* 0x0000001800cc8947 */ /* 0x003fea0003800000 */
.L_x_223:
[----:B0-----:R-:W-:Y:S01]  /*8900*/  PRMT R9, R15, 0x9910, RZ ;  /* 0x000099100f097816 */ /* 0x001fe200000000ff */
[----:B------:R0:W-:Y:S03]  /*8910*/  @!P1 SYNCS.ARRIVE.TRANS64 RZ, [R20+URZ], R14 ;  /* 0x0000000e14ff99a7 */ /* 0x0001e6000800003f */
[----:B------:R-:W-:-:S13]  /*8920*/  ISETP.NE.AND P0, PT, R9, 0x2, PT ;  /* 0x000000020900780c */ /* 0x000fda0003f05270 */
[----:B0-----:R-:W-:Y:S05]  /*8930*/  @P0 BRA `(.L_x_181) ;  /* 0x0000000000040947 */ /* 0x001fea0003800000 */
[----:B------:R-:W-:Y:S01]  /*8940*/  BPT.TRAP 0x1 ;  /* 0x000000040000795c */ /* 0x000fe20000300000 */
.L_x_181:
[----:B------:R-:W-:Y:S01]  /*8950*/  IMAD.SHL.U32 R9, R8, 0x1000, RZ ;  /* 0x0000100008097824 */ /* 0x000fe200078e00ff */
[C---:B------:R-:W-:Y:S01]  /*8960*/  R2UR UR8, R21.reuse ;  /* 0x00000000150872ca */ /* 0x040fe200000e0000 */
[----:B------:R-:W-:Y:S01]  /*8970*/  VIADD R6, R6, 0xffffffff ;  /* 0xffffffff06067836 */ /* 0x000fe20000000000 */
[----:B------:R-:W-:Y:S01]  /*8980*/  R2UR UR9, R20 ;  /* 0x00000000140972ca */ /* 0x000fe200000e0000 */
[--C-:B------:R-:W-:Y:S01]  /*8990*/  IMAD R14, R12, 0x800, R9.reuse ;  /* 0x000008000c0e7824 */ /* 0x100fe200078e0209 */
[----:B------:R-:W-:Y:S01]  /*89a0*/  IADD3 R9, R21, 0x1c280, R9 ;  /* 0x0001c28015097810 */ /* 0x000fe20007ffe009 */
[----:B------:R-:W-:Y:S01]  /*89b0*/  UIADD3 UR6, UP0, UR22, 0xf0, URZ ;  /* 0x000000f016067890 */ /* 0x000fe2000ff1e03f */
[----:B------:R-:W-:Y:S01]  /*89c0*/  R2UR UR11, R18 ;  /* 0x00000000120b72ca */ /* 0x000fe200000e0000 */
[----:B------:R-:W-:Y:S01]  /*89d0*/  UIADD3 UR24, UP1, UR22, 0x1f0, URZ ;  /* 0x000001f016187890 */ /* 0x000fe2000ff3e03f */
[----:B------:R-:W-:Y:S01]  /*89e0*/  R2UR UR5, R14 ;  /* 0x000000000e0572ca */ /* 0x000fe200000e0000 */
[----:B------:R-:W-:Y:S01]  /*89f0*/  UIADD3.X UR7, URZ, UR23, URZ, UP0, !UPT ;  /* 0x000000173f077290 */ /* 0x000fe200087fe43f */
[----:B------:R-:W-:Y:S01]  /*8a00*/  R2UR UR10, R22 ;  /* 0x00000000160a72ca */ /* 0x000fe200000e0000 */
[----:B------:R-:W-:Y:S01]  /*8a10*/  VIADD R8, R8, 0x1 ;  /* 0x0000000108087836 */ /* 0x000fe20000000000 */
[----:B------:R-:W-:Y:S01]  /*8a20*/  R2UR UR12, R17 ;  /* 0x00000000110c72ca */ /* 0x000fe200000e0000 */
[----:B------:R-:W-:Y:S01]  /*8a30*/  UIADD3.X UR25, URZ, UR23, URZ, UP1, !UPT ;  /* 0x000000173f197290 */ /* 0x000fe20008ffe43f */
[----:B------:R-:W-:Y:S01]  /*8a40*/  R2UR UR16, R9 ;  /* 0x00000000091072ca */ /* 0x000fe200000e0000 */
[----:B------:R-:W-:Y:S01]  /*8a50*/  UMOV UR14, 0x0 ;  /* 0x00000000000e7882 */ /* 0x000fe20000000000 */
[----:B------:R-:W-:Y:S01]  /*8a60*/  R2UR UR19, R19 ;  /* 0x00000000131372ca */ /* 0x000fe200000e0000 */
[----:B------:R-:W-:Y:S01]  /*8a70*/  UMOV UR15, 0x10000000 ;  /* 0x10000000000f7882 */ /* 0x000fe20000000000 */
[----:B------:R-:W-:Y:S01]  /*8a80*/  ISETP.GT.AND P1, PT, R6, 0x1, PT ;  /* 0x000000010600780c */ /* 0x000fe20003f24270 */
[----:B------:R-:W-:Y:S01]  /*8a90*/  VIADD R22, R22, 0x20 ;  /* 0x0000002016167836 */ /* 0x000fe20000000000 */
[----:B------:R-:W-:Y:S01]  /*8aa0*/  ISETP.NE.AND P0, PT, R8, 0x1c, PT ;  /* 0x0000001c0800780c */ /* 0x000fe20003f05270 */
[----:B------:R-:W-:-:S03]  /*8ab0*/  UIADD3 UR8, UR8, 0x280, UR5 ;  /* 0x0000028008087890 */ /* 0x000fc6000fffe005 */
[----:B------:R-:W-:Y:S01]  /*8ac0*/  UMOV UR5, 0x30000 ;  /* 0x0003000000057882 */ /* 0x000fe20000000000 */
[----:B------:R-:W-:Y:S02]  /*8ad0*/  SEL R14, RZ, 0x1, P0 ;  /* 0x00000001ff0e7807 */ /* 0x000fe40000000000 */
[----:B------:R-:W-:Y:S02]  /*8ae0*/  SEL R8, R8, RZ, P0 ;  /* 0x000000ff08087207 */ /* 0x000fe40000000000 */
[----:B------:R-:W-:Y:S01]  /*8af0*/  LOP3.LUT R7, R7, R14, RZ, 0x3c, !PT ;  /* 0x0000000e07077212 */ /* 0x000fe200078e3cff */
[----:B------:R0:W-:Y:S02]  /*8b00*/  UTMALDG.3D.MULTICAST [UR8], [UR6], UR5, desc[UR14] ;  /* 0x00000e08060073b4 */ /* 0x0001e40008011805 */
[----:B0-----:R-:W-:Y:S01]  /*8b10*/  UMOV UR8, UR16 ;  /* 0x0000001000087c82 */ /* 0x001fe20008000000 */
[----:B------:R-:W-:Y:S02]  /*8b20*/  UMOV UR11, UR19 ;  /* 0x00000013000b7c82 */ /* 0x000fe40008000000 */
[----:B------:R0:W-:Y:S02]  /*8b30*/  UTMALDG.3D [UR8], [UR24], desc[UR14] ;  /* 0x00000e08180075b4 */ /* 0x0001e40008011000 */
[----:B0-----:R-:W-:Y:S05]  /*8b40*/  @P1 BRA `(.L_x_182) ;  /* 0xfffffffc00441947 */ /* 0x001fea000383ffff */
.L_x_179:
[----:B------:R-:W-:Y:S05]  /*8b50*/  BSYNC B1 ;  /* 0x0000000000017941 */ /* 0x000fea0003800000 */
.L_x_178:
[----:B------:R-:W-:Y:S01]  /*8b60*/  LOP3.LUT P2, RZ, R16, 0xff, RZ, 0xc0, !PT ;  /* 0x000000ff10ff7812 */ /* 0x000fe2000784c0ff */
[C---:B------:R-:W-:Y:S01]  /*8b70*/  IMAD.IADD R9, R11.reuse, 0x1, R10 ;  /* 0x000000010b097824 */ /* 0x040fe200078e020a */
[----:B------:R-:W-:Y:S01]  /*8b80*/  ULDC.64 UR6, c[0x0][0x650] ;  /* 0x0001940000067ab9 */ /* 0x000fe20000000a00 */
[----:B------:R-:W-:Y:S01]  /*8b90*/  ISETP.GE.U32.AND P1, PT, R11, 0x1c, PT ;  /* 0x0000001c0b00780c */ /* 0x000fe20003f26070 */
[----:B------:R-:W-:Y:S01]  /*8ba0*/  BSSY B1, `(.L_x_183) ;  /* 0x0000069000017945 */ /* 0x000fe20003800000 */
[----:B------:R-:W-:Y:S01]  /*8bb0*/  IMAD.MOV.U32 R14, RZ, RZ, -0x1 ;  /* 0xffffffffff0e7424 */ /* 0x000fe200078e00ff */
[----:B------:R-:W-:Y:S01]  /*8bc0*/  ISETP.GT.U32.AND P0, PT, R9, 0x1b, PT ;  /* 0x0000001b0900780c */ /* 0x000fe20003f04070 */
[----:B------:R-:W-:Y:S01]  /*8bd0*/  IMAD.MOV.U32 R17, RZ, RZ, -0x1 ;  /* 0xffffffffff117424 */ /* 0x000fe200078e00ff */
[----:B------:R-:W-:Y:S02]  /*8be0*/  SHF.R.U32.HI R6, RZ, 0x2, R9 ;  /* 0x00000002ff067819 */ /* 0x000fe40000011609 */
[----:B------:R-:W-:-:S02]  /*8bf0*/  ISETP.LT.U32.AND P0, PT, R11, 0x1c, P0 ;  /* 0x0000001c0b00780c */ /* 0x000fc40000701070 */
[----:B------:R-:W-:Y:S01]  /*8c00*/  PRMT R16, RZ, 0x7610, R16 ;  /* 0x00007610ff107816 */ /* 0x000fe20000000010 */
[----:B------:R-:W0:Y:S01]  /*8c10*/  @P2 S2R R12, SR_CgaCtaId ;  /* 0x00000000000c2919 */ /* 0x000e220000008800 */
[----:B------:R-:W-:Y:S02]  /*8c20*/  @P2 MOV R7, 0x400 ;  /* 0x0000040000072802 */ /* 0x000fe40000000f00 */
[----:B------:R-:W-:-:S04]  /*8c30*/  SEL R8, RZ, 0x1, !P0 ;  /* 0x00000001ff087807 */ /* 0x000fc80004000000 */
[----:B------:R-:W-:Y:S02]  /*8c40*/  LOP3.LUT R5, R5, R8, RZ, 0x3c, !PT ;  /* 0x0000000805057212 */ /* 0x000fe400078e3cff */
[----:B0-----:R-:W-:-:S04]  /*8c50*/  @P2 LEA R7, R12, R7, 0x18 ;  /* 0x000000070c072211 */ /* 0x001fc800078ec0ff */
[----:B------:R0:W-:Y:S01]  /*8c60*/  @P2 SYNCS.ARRIVE.TRANS64.A1T0 RZ, [R7+URZ+0x1d8], RZ ;  /* 0x0001d8ff07ff29a7 */ /* 0x0001e2000810003f */
[----:B------:R-:W-:-:S04]  /*8c70*/  IADD3 R2, P2, R2, UR20, RZ ;  /* 0x0000001402027c10 */ /* 0x000fc8000ff5e0ff */
[----:B------:R-:W-:Y:S02]  /*8c80*/  IADD3.X R3, R3, UR13, RZ, P2, !PT ;  /* 0x0000000d03037c10 */ /* 0x000fe400097fe4ff */
[----:B------:R-:W-:Y:S01]  /*8c90*/  ISETP.GE.U32.AND P0, PT, R2, UR6, PT ;  /* 0x0000000602007c0c */ /* 0x000fe2000bf06070 */
[----:B0-----:R-:W-:-:S03]  /*8ca0*/  IMAD.WIDE.U32 R6, R6, 0x24924925, RZ ;  /* 0x2492492506067825 */ /* 0x001fc600078e00ff */
[----:B------:R-:W-:Y:S01]  /*8cb0*/  ISETP.GE.U32.AND.EX P0, PT, R3, UR7, PT, P0 ;  /* 0x0000000703007c0c */ /* 0x000fe2000bf06100 */
[----:B------:R-:W-:Y:S01]  /*8cc0*/  IMAD R10, R7, -0x1c, R9 ;  /* 0xffffffe4070a7824 */ /* 0x000fe200078e0209 */
[----:B------:R-:W-:Y:S01]  /*8cd0*/  @P1 LOP3.LUT R5, R5, 0x1, R7, 0x78, !PT ;  /* 0x0000000105051812 */ /* 0x000fe200078e7807 */
[----:B------:R-:W-:Y:S01]  /*8ce0*/  IMAD.MOV.U32 R7, RZ, RZ, -0x1 ;  /* 0xffffffffff077424 */ /* 0x000fe200078e00ff */
[----:B------:R-:W-:-:S09]  /*8cf0*/  PRMT R6, RZ, 0x7610, R6 ;  /* 0x00007610ff067816 */ /* 0x000fd20000000006 */
[----:B------:R-:W-:Y:S05]  /*8d00*/  @P0 BRA `(.L_x_184) ;  /* 0x0000000400480947 */ /* 0x000fea0003800000 */
[----:B------:R-:W0:Y:S01]  /*8d10*/  S2R R18, SR_CTAID.X ;  /* 0x0000000000127919 */ /* 0x000e220000002500 */
[----:B------:R-:W-:Y:S01]  /*8d20*/  ULDC.64 UR6, c[0x0][0x628] ;  /* 0x00018a0000067ab9 */ /* 0x000fe20000000a00 */
[----:B------:R-:W1:Y:S01]  /*8d30*/  LDC R19, c[0x0][0x144] ;  /* 0x00005100ff137b82 */ /* 0x000e620000000800 */
[----:B------:R-:W-:Y:S01]  /*8d40*/  ISETP.NE.U32.AND P0, PT, RZ, UR6, PT ;  /* 0x00000006ff007c0c */ /* 0x000fe2000bf05070 */
[----:B------:R-:W2:Y:S01]  /*8d50*/  S2R R14, SR_CTAID.Y ;  /* 0x00000000000e7919 */ /* 0x000ea20000002600 */
[----:B------:R-:W-:Y:S01]  /*8d60*/  ULDC UR8, c[0x0][0x630] ;  /* 0x00018c0000087ab9 */ /* 0x000fe20000000800 */
[----:B------:R-:W-:Y:S01]  /*8d70*/  ULDC UR9, c[0x0][0x150] ;  /* 0x0000540000097ab9 */ /* 0x000fe20000000800 */
[----:B------:R-:W-:Y:S01]  /*8d80*/  ISETP.NE.AND.EX P0, PT, RZ, UR7, PT, P0 ;  /* 0x00000007ff007c0c */ /* 0x000fe2000bf05300 */
[----:B------:R-:W-:Y:S02]  /*8d90*/  IMAD.MOV.U32 R6, RZ, RZ, R2 ;  /* 0x000000ffff067224 */ /* 0x000fe400078e0002 */
[----:B------:R-:W-:Y:S01]  /*8da0*/  IMAD.MOV.U32 R7, RZ, RZ, R3 ;  /* 0x000000ffff077224 */ /* 0x000fe200078e0003 */
[----:B0-----:R-:W-:-:S09]  /*8db0*/  I2FP.F32.U32 R20, R18 ;  /* 0x0000001200147245 */ /* 0x001fd20000201000 */
[----:B------:R-:W-:Y:S05]  /*8dc0*/  @!P0 BRA `(.L_x_185) ;  /* 0x0000000000288947 */ /* 0x000fea0003800000 */
[----:B------:R-:W-:Y:S02]  /*8dd0*/  ULDC UR5, c[0x0][0x634] ;  /* 0x00018d0000057ab9 */ /* 0x000fe40000000800 */
[----:B------:R-:W-:-:S05]  /*8de0*/  IADD3 R7, P0, R2, UR5, RZ ;  /* 0x0000000502077c10 */ /* 0x000fca000ff1e0ff */
[----:B------:R-:W-:-:S04]  /*8df0*/  IMAD.X R17, RZ, RZ, R3, P0 ;  /* 0x000000ffff117224 */ /* 0x000fc800000e0603 */
[----:B------:R-:W-:-:S04]  /*8e00*/  IMAD.WIDE.U32 R8, R17, UR6, RZ ;  /* 0x0000000611087c25 */ /* 0x000fc8000f8e00ff */
[----:B------:R-:W-:-:S04]  /*8e10*/  IMAD.WIDE.U32 R8, P0, R7, UR7, R8 ;  /* 0x0000000707087c25 */ /* 0x000fc8000f800008 */
[----:B------:R-:W-:-:S04]  /*8e20*/  IMAD.WIDE.U32 R6, R7, UR6, RZ ;  /* 0x0000000607067c25 */ /* 0x000fc8000f8e00ff */
[----:B------:R-:W-:Y:S01]  /*8e30*/  IMAD.MOV.U32 R6, RZ, RZ, R9 ;  /* 0x000000ffff067224 */ /* 0x000fe200078e0009 */
[----:B------:R-:W-:Y:S01]  /*8e40*/  IADD3 RZ, P1, R7, R8, RZ ;  /* 0x0000000807ff7210 */ /* 0x000fe20007f3e0ff */
[----:B------:R-:W-:-:S04]  /*8e50*/  IMAD.X R7, RZ, RZ, RZ, P0 ;  /* 0x000000ffff077224 */ /* 0x000fc800000e06ff */
[----:B------:R-:W-:-:S08]  /*8e60*/  IMAD.WIDE.U32.X R6, R17, UR7, R6, P1 ;  /* 0x0000000711067c25 */ /* 0x000fd000088e0406 */
.L_x_185:
[----:B------:R-:W-:Y:S01]  /*8e70*/  FMUL R20, R20, UR9 ;  /* 0x0000000914147c20 */ /* 0x000fe20008400000 */
[--C-:B------:R-:W-:Y:S01]  /*8e80*/  SHF.R.U64 R17, R6, UR8, R7.reuse ;  /* 0x0000000806117c19 */ /* 0x100fe20008001207 */
[----:B------:R-:W-:Y:S01]  /*8e90*/  ULDC.64 UR6, c[0x0][0x620] ;  /* 0x0001880000067ab9 */ /* 0x000fe20000000a00 */
[----:B------:R-:W-:Y:S01]  /*8ea0*/  SHF.R.U32.HI R6, RZ, UR8, R7 ;  /* 0x00000008ff067c19 */ /* 0x000fe20008011607 */
[----:B------:R-:W-:Y:S01]  /*8eb0*/  ULDC.64 UR8, c[0x0][0x640] ;  /* 0x0001900000087ab9 */ /* 0x000fe20000000a00 */
[----:B------:R-:W-:Y:S01]  /*8ec0*/  IADD3 R7, P0, RZ, -R17, RZ ;  /* 0x80000011ff077210 */ /* 0x000fe20007f1e0ff */
[----:B------:R-:W0:Y:S01]  /*8ed0*/  F2I.U32.TRUNC.NTZ R20, R20 ;  /* 0x0000001400147305 */ /* 0x000e22000020f000 */
[----:B------:R-:W3:Y:S01]  /*8ee0*/  LDC R21, c[0x0][0x148] ;  /* 0x00005200ff157b82 */ /* 0x000ee20000000800 */
[----:B------:R-:W-:Y:S02]  /*8ef0*/  ULDC UR5, c[0x0][0x618] ;  /* 0x0001860000057ab9 */ /* 0x000fe40000000800 */
[----:B------:R-:W-:Y:S01]  /*8f00*/  IMAD.X R6, RZ, RZ, ~R6, P0 ;  /* 0x000000ffff067224 */ /* 0x000fe200000e0e06 */
[----:B------:R-:W-:-:S03]  /*8f10*/  ISETP.NE.U32.AND P0, PT, RZ, UR8, PT ;  /* 0x00000008ff007c0c */ /* 0x000fc6000bf05070 */
[----:B------:R-:W-:Y:S01]  /*8f20*/  IMAD R6, R6, UR6, RZ ;  /* 0x0000000606067c24 */ /* 0x000fe2000f8e02ff */
[----:B------:R-:W-:-:S03]  /*8f30*/  ISETP.NE.AND.EX P0, PT, RZ, UR9, PT, P0 ;  /* 0x00000009ff007c0c */ /* 0x000fc6000bf05300 */
[C---:B------:R-:W-:Y:S02]  /*8f40*/  IMAD R9, R7.reuse, UR7, R6 ;  /* 0x0000000707097c24 */ /* 0x040fe4000f8e0206 */
[----:B------:R-:W-:Y:S01]  /*8f50*/  IMAD.WIDE.U32 R6, R7, UR6, R2 ;  /* 0x0000000607067c25 */ /* 0x000fe2000f8e0002 */
[----:B------:R-:W-:-:S03]  /*8f60*/  ULDC UR6, c[0x0][0x154] ;  /* 0x0000550000067ab9 */ /* 0x000fc60000000800 */
[----:B0-----:R-:W-:Y:S02]  /*8f70*/  IMAD.MOV R8, RZ, RZ, -R20 ;  /* 0x000000ffff087224 */ /* 0x001fe400078e0a14 */
[----:B------:R-:W-:Y:S02]  /*8f80*/  IMAD.IADD R7, R7, 0x1, R9 ;  /* 0x0000000107077824 */ /* 0x000fe400078e0209 */
[----:B-1----:R-:W-:Y:S01]  /*8f90*/  IMAD R18, R19, R8, R18 ;  /* 0x0000000813127224 */ /* 0x002fe200078e0212 */
[----:B--2---:R-:W-:Y:S02]  /*8fa0*/  I2FP.F32.U32 R8, R14 ;  /* 0x0000000e00087245 */ /* 0x004fe40000201000 */
[--C-:B------:R-:W-:Y:S02]  /*8fb0*/  SHF.R.U64 R19, R6, UR5, R7.reuse ;  /* 0x0000000506137c19 */ /* 0x100fe40008001207 */
[----:B------:R-:W-:Y:S01]  /*8fc0*/  SHF.R.U32.HI R6, RZ, UR5, R7 ;  /* 0x00000005ff067c19 */ /* 0x000fe20008011607 */
[----:B------:R-:W-:Y:S01]  /*8fd0*/  FMUL R8, R8, UR6 ;  /* 0x0000000608087c20 */ /* 0x000fe20008400000 */
[----:B------:R-:W-:-:S02]  /*8fe0*/  ULDC UR5, c[0x0][0x608] ;  /* 0x0001820000057ab9 */ /* 0x000fc40000000800 */
[--C-:B------:R-:W-:Y:S01]  /*8ff0*/  SHF.R.U64 R22, R19, UR5, R6.reuse ;  /* 0x0000000513167c19 */ /* 0x100fe20008001206 */
[----:B------:R0:W1:Y:S01]  /*9000*/  F2I.U32.TRUNC.NTZ R24, R8 ;  /* 0x0000000800187305 */ /* 0x000062000020f000 */
[----:B------:R-:W-:Y:S01]  /*9010*/  SHF.R.U32.HI R7, RZ, UR5, R6 ;  /* 0x00000005ff077c19 */ /* 0x000fe20008011606 */
[----:B------:R-:W-:-:S03]  /*9020*/  ULDC UR5, c[0x0][0x658] ;  /* 0x0001960000057ab9 */ /* 0x000fc60000000800 */
[--C-:B------:R-:W-:Y:S02]  /*9030*/  SHF.R.U64 R20, R22, UR5, R7.reuse ;  /* 0x0000000516147c19 */ /* 0x100fe40008001207 */
[----:B------:R-:W-:-:S03]  /*9040*/  SHF.R.U32.HI R23, RZ, UR5, R7 ;  /* 0x00000005ff177c19 */ /* 0x000fc60008011607 */
[----:B------:R-:W-:Y:S02]  /*9050*/  IMAD.MOV.U32 R6, RZ, RZ, R20 ;  /* 0x000000ffff067224 */ /* 0x000fe400078e0014 */
[----:B------:R-:W-:Y:S01]  /*9060*/  IMAD.MOV.U32 R7, RZ, RZ, R23 ;  /* 0x000000ffff077224 */ /* 0x000fe200078e0017 */
[----:B0-----:R-:W-:Y:S06]  /*9070*/  @!P0 BRA `(.L_x_186) ;  /* 0x0000000000288947 */ /* 0x001fec0003800000 */
        /* <DEDUP_REMOVED lines=10> */
.L_x_186:
[----:B------:R-:W-:Y:S01]  /*9120*/  ULDC UR5, c[0x0][0x648] ;  /* 0x0001920000057ab9 */ /* 0x000fe20000000800 */
[----:B------:R-:W-:Y:S01]  /*9130*/  LOP3.LUT R22, R22, UR17, RZ, 0xc0, !PT ;  /* 0x0000001116167c12 */ /* 0x000fe2000f8ec0ff */
[----:B-1----:R-:W-:Y:S01]  /*9140*/  IMAD.MOV R24, RZ, RZ, -R24 ;  /* 0x000000ffff187224 */ /* 0x002fe200078e0a18 */
[----:B------:R-:W-:Y:S01]  /*9150*/  SHF.R.U64 R7, R6, UR5, R7 ;  /* 0x0000000506077c19 */ /* 0x000fe20008001207 */
[----:B------:R-:W-:Y:S01]  /*9160*/  ULDC UR5, c[0x0][0x638] ;  /* 0x00018e0000057ab9 */ /* 0x000fe20000000800 */
[----:B------:R-:W-:Y:S01]  /*9170*/  LOP3.LUT R19, R19, UR4, RZ, 0xc0, !PT ;  /* 0x0000000413137c12 */ /* 0x000fe2000f8ec0ff */
[----:B---3--:R-:W-:Y:S01]  /*9180*/  @P3 IMAD R18, R21, R24, R14 ;  /* 0x0000001815123224 */ /* 0x008fe200078e020e */
[----:B------:R-:W-:Y:S01]  /*9190*/  ULDC UR6, c[0x0][0x610] ;  /* 0x0001840000067ab9 */ /* 0x000fe20000000800 */
[----:B------:R-:W-:Y:S02]  /*91a0*/  IMAD.MOV R9, RZ, RZ, -R7 ;  /* 0x000000ffff097224 */ /* 0x000fe400078e0a07 */
[----:B------:R-:W-:-:S02]  /*91b0*/  IMAD R7, R7, UR18, R22 ;  /* 0x0000001207077c24 */ /* 0x000fc4000f8e0216 */
[----:B------:R-:W-:Y:S01]  /*91c0*/  IMAD R20, R9, UR5, R20 ;  /* 0x0000000509147c24 */ /* 0x000fe2000f8e0214 */
[----:B------:R-:W-:Y:S01]  /*91d0*/  ULDC UR5, c[0x0][0x600] ;  /* 0x0001800000057ab9 */ /* 0x000fe20000000800 */
[----:B------:R-:W-:Y:S02]  /*91e0*/  IMAD R18, R7, UR6, R18 ;  /* 0x0000000607127c24 */ /* 0x000fe4000f8e0212 */
[----:B------:R-:W-:Y:S02]  /*91f0*/  IMAD R7, R20, UR5, R19 ;  /* 0x0000000514077c24 */ /* 0x000fe4000f8e0213 */
[----:B------:R-:W-:-:S03]  /*9200*/  IMAD.MOV.U32 R6, RZ, RZ, 0x1 ;  /* 0x00000001ff067424 */ /* 0x000fc600078e00ff */
[----:B------:R-:W-:Y:S02]  /*9210*/  SEL R14, R7, R18, !P3 ;  /* 0x00000012070e7207 */ /* 0x000fe40005800000 */
[----:B------:R-:W-:-:S07]  /*9220*/  SEL R7, R18, R7, !P3 ;  /* 0x0000000712077207 */ /* 0x000fce0005800000 */
.L_x_184:
[----:B------:R-:W-:Y:S05]  /*9230*/  BSYNC B1 ;  /* 0x0000000000017941 */ /* 0x000fea0003800000 */
.L_x_183:
[----:B------:R-:W-:-:S13]  /*9240*/  LOP3.LUT P0, RZ, R6, 0xff, RZ, 0xc0, !PT ;  /* 0x000000ff06ff7812 */ /* 0x000fda000780c0ff */
[----:B------:R-:W-:Y:S05]  /*9250*/  @P0 BRA `(.L_x_187) ;  /* 0xfffffff400480947 */ /* 0x000fea000383ffff */
[----:B------:R-:W-:Y:S05]  /*9260*/  BSYNC B0 ;  /* 0x0000000000007941 */ /* 0x000fea0003800000 */
.L_x_176:
[----:B------:R-:W-:-:S03]  /*9270*/  UMOV UR5, 0xffffffff ;  /* 0xffffffff00057882 */ /* 0x000fc60000000000 */
[----:B------:R-:W-:Y:S05]  /*9280*/  BRA.DIV UR5, `(.L_x_188) ;  /* 0x00000012057c7947 */ /* 0x000fea000b800000 */
[----:B------:R-:W-:-:S13]  /*9290*/  ELECT P0, URZ, PT ;  /* 0x00000000003f782f */ /* 0x000fda0003800000 */
.L_x_226:
[----:B------:R-:W-:Y:S04]  /*92a0*/  BSSY B0, `(.L_x_189) ;  /* 0x0000103000007945 */ /* 0x000fe80003800000 */
[----:B------:R-:W-:Y:S05]  /*92b0*/  @!P0 BRA `(.L_x_190) ;  /* 0x0000001000048947 */ /* 0x000fea0003800000 */
[----:B------:R-:W-:-:S04]  /*92c0*/  LOP3.LUT R4, R4, 0x2, RZ, 0xfc, !PT ;  /* 0x0000000204047812 */ /* 0x000fc800078efcff */
[----:B------:R-:W-:-:S13]  /*92d0*/  ISETP.NE.AND P0, PT, R4, 0x3, PT ;  /* 0x000000030400780c */ /* 0x000fda0003f05270 */
[----:B------:R-:W-:Y:S05]  /*92e0*/  @!P0 BRA `(.L_x_191) ;  /* 0x0000000000048947 */ /* 0x000fea0003800000 */
[----:B------:R-:W-:Y:S01]  /*92f0*/  BPT.TRAP 0x1 ;  /* 0x000000040000795c */ /* 0x000fe20000300000 */
.L_x_191:
[----:B------:R-:W0:Y:S01]  /*9300*/  S2R R3, SR_CgaCtaId ;  /* 0x0000000000037919 */ /* 0x000e220000008800 */
[----:B------:R-:W-:Y:S02]  /*9310*/  MOV R0, 0x400 ;  /* 0x0000040000007802 */ /* 0x000fe40000000f00 */
[----:B------:R-:W-:Y:S02]  /*9320*/  SHF.L.U32 R2, R5, 0x1f, RZ ;  /* 0x0000001f05027819 */ /* 0x000fe400000006ff */
[----:B0-----:R-:W-:-:S05]  /*9330*/  LEA R3, R3, R0, 0x18 ;  /* 0x0000000003037211 */ /* 0x001fca00078ec0ff */
[----:B------:R-:W-:-:S04]  /*9340*/  VIADD R3, R3, 0xe0 ;  /* 0x000000e003037836 */ /* 0x000fc80000000000 */
[C---:B------:R-:W-:Y:S02]  /*9350*/  IMAD R7, R10.reuse, 0x8, R3 ;  /* 0x000000080a077824 */ /* 0x040fe400078e0203 */
[----:B------:R-:W-:Y:S02]  /*9360*/  VIADD R10, R10, 0x1 ;  /* 0x000000010a0a7836 */ /* 0x000fe40000000000 */
[----:B------:R-:W0:Y:S03]  /*9370*/  SYNCS.PHASECHK.TRANS64.TRYWAIT P0, [R7+URZ], R2 ;  /* 0x00000002070075a7 */ /* 0x000e26000800017f */
[----:B------:R-:W-:-:S04]  /*9380*/  ISETP.NE.AND P1, PT, R10, 0x1c, PT ;  /* 0x0000001c0a00780c */ /* 0x000fc80003f25270 */
[----:B------:R-:W-:Y:S02]  /*9390*/  SEL R0, RZ, 0x1, P1 ;  /* 0x00000001ff007807 */ /* 0x000fe40000800000 */
[----:B------:R-:W-:Y:S02]  /*93a0*/  SEL R10, R10, RZ, P1 ;  /* 0x000000ff0a0a7207 */ /* 0x000fe40000800000 */
[----:B------:R-:W-:-:S03]  /*93b0*/  LOP3.LUT R5, R5, R0, RZ, 0x3c, !PT ;  /* 0x0000000005057212 */ /* 0x000fc600078e3cff */
[----:B------:R-:W-:Y:S01]  /*93c0*/  IMAD R9, R10, 0x8, R3 ;  /* 0x000000080a097824 */ /* 0x000fe200078e0203 */
[----:B------:R-:W-:Y:S01]  /*93d0*/  SHF.L.U32 R4, R5, 0x1f, RZ ;  /* 0x0000001f05047819 */ /* 0x000fe200000006ff */
[----:B0-----:R-:W-:Y:S06]  /*93e0*/  @!P0 BRA `(.L_x_192) ;  /* 0x0000001000448947 */ /* 0x001fec0003800000 */
.L_x_227:
[----:B------:R-:W1:Y:S01]  /*93f0*/  SYNCS.PHASECHK.TRANS64.TRYWAIT P0, [R9+URZ], R4 ;  /* 0x00000004090075a7 */ /* 0x000e62000800017f */
[----:B------:R-:W-:-:S05]  /*9400*/  VIADD R0, R10, 0x1 ;  /* 0x000000010a007836 */ /* 0x000fca0000000000 */
[----:B------:R-:W-:-:S04]  /*9410*/  ISETP.NE.AND P1, PT, R0, 0x1c, PT ;  /* 0x0000001c0000780c */ /* 0x000fc80003f25270 */
[----:B0-----:R-:W-:Y:S02]  /*9420*/  SEL R2, RZ, 0x1, P1 ;  /* 0x00000001ff027807 */ /* 0x001fe40000800000 */
[----:B------:R-:W-:Y:S02]  /*9430*/  SEL R0, R0, RZ, P1 ;  /* 0x000000ff00007207 */ /* 0x000fe40000800000 */
[----:B------:R-:W-:-:S03]  /*9440*/  LOP3.LUT R7, R5, R2, RZ, 0x3c, !PT ;  /* 0x0000000205077212 */ /* 0x000fc600078e3cff */
[----:B------:R-:W-:Y:S01]  /*9450*/  IMAD R6, R0, 0x8, R3 ;  /* 0x0000000800067824 */ /* 0x000fe200078e0203 */
[----:B------:R-:W-:Y:S01]  /*9460*/  SHF.L.U32 R5, R7, 0x1f, RZ ;  /* 0x0000001f07057819 */ /* 0x000fe200000006ff */
[----:B-1----:R-:W-:Y:S06]  /*9470*/  @!P0 BRA `(.L_x_193) ;  /* 0x0000001000348947 */ /* 0x002fec0003800000 */
.L_x_228:
[----:B------:R-:W1:Y:S01]  /*9480*/  SYNCS.PHASECHK.TRANS64.TRYWAIT P0, [R6+URZ], R5 ;  /* 0x00000005060075a7 */ /* 0x000e62000800017f */
[----:B------:R-:W-:-:S05]  /*9490*/  VIADD R0, R0, 0x1 ;  /* 0x0000000100007836 */ /* 0x000fca0000000000 */
[----:B------:R-:W-:-:S04]  /*94a0*/  ISETP.NE.AND P1, PT, R0, 0x1c, PT ;  /* 0x0000001c0000780c */ /* 0x000fc80003f25270 */
[----:B------:R-:W-:Y:S02]  /*94b0*/  SEL R2, RZ, 0x1, P1 ;  /* 0x00000001ff027807 */ /* 0x000fe40000800000 */
[----:B------:R-:W-:Y:S02]  /*94c0*/  SEL R0, R0, RZ, P1 ;  /* 0x000000ff00007207 */ /* 0x000fe40000800000 */
[----:B------:R-:W-:-:S03]  /*94d0*/  LOP3.LUT R7, R7, R2, RZ, 0x3c, !PT ;  /* 0x0000000207077212 */ /* 0x000fc600078e3cff */
[----:B0-----:R-:W-:Y:S01]  /*94e0*/  IMAD R9, R0, 0x8, R3 ;  /* 0x0000000800097824 */ /* 0x001fe200078e0203 */
[----:B------:R-:W-:Y:S01]  /*94f0*/  SHF.L.U32 R4, R7, 0x1f, RZ ;  /* 0x0000001f07047819 */ /* 0x000fe200000006ff */
[----:B-1----:R-:W-:Y:S06]  /*9500*/  @!P0 BRA `(.L_x_194) ;  /* 0x0000001000248947 */ /* 0x002fec0003800000 */
.L_x_229:
        /* <DEDUP_REMOVED lines=9> */
.L_x_230:
        /* <DEDUP_REMOVED lines=9> */
.L_x_231:
        /* <DEDUP_REMOVED lines=9> */
.L_x_232:
        /* <DEDUP_REMOVED lines=9> */
.L_x_233:
        /* <DEDUP_REMOVED lines=9> */
.L_x_234:
        /* <DEDUP_REMOVED lines=9> */
.L_x_235:
        /* <DEDUP_REMOVED lines=9> */
.L_x_236:
        /* <DEDUP_REMOVED lines=9> */
.L_x_237:
        /* <DEDUP_REMOVED lines=9> */
.L_x_238:
        /* <DEDUP_REMOVED lines=9> */
.L_x_239:
        /* <DEDUP_REMOVED lines=9> */
.L_x_240:
        /* <DEDUP_REMOVED lines=9> */
.L_x_241:
        /* <DEDUP_REMOVED lines=9> */
.L_x_242:
        /* <DEDUP_REMOVED lines=9> */
.L_x_243:
        /* <DEDUP_REMOVED lines=9> */
.L_x_244:
        /* <DEDUP_REMOVED lines=9> */
.L_x_245:
        /* <DEDUP_REMOVED lines=9> */
.L_x_246:
        /* <DEDUP_REMOVED lines=9> */
.L_x_247:
        /* <DEDUP_REMOVED lines=9> */
.L_x_248:
        /* <DEDUP_REMOVED lines=9> */
.L_x_249:
        /* <DEDUP_REMOVED lines=9> */
.L_x_250:
        /* <DEDUP_REMOVED lines=9> */
.L_x_251:
        /* <DEDUP_REMOVED lines=9> */
.L_x_252:
[----:B------:R-:W1:Y:S01]  /*a200*/  SYNCS.PHASECHK.TRANS64.TRYWAIT P0, [R6+URZ], R5 ;  /* 0x00000005060075a7 */ /* 0x000e62000800017f */
[----:B------:R-:W-:-:S05]  /*a210*/  VIADD R0, R0, 0x1 ;  /* 0x0000000100007836 */ /* 0x000fca0000000000 */
[----:B------:R-:W-:-:S04]  /*a220*/  ISETP.NE.AND P1, PT, R0, 0x1c, PT ;  /* 0x0000001c0000780c */ /* 0x000fc80003f25270 */
[----:B------:R-:W-:Y:S02]  /*a230*/  SEL R2, RZ, 0x1, P1 ;  /* 0x00000001ff027807 */ /* 0x000fe40000800000 */
[----:B------:R-:W-:Y:S02]  /*a240*/  SEL R0, R0, RZ, P1 ;  /* 0x000000ff00007207 */ /* 0x000fe40000800000 */
[----:B------:R-:W-:Y:S01]  /*a250*/  LOP3.LUT R2, R7, R2, RZ, 0x3c, !PT ;  /* 0x0000000207027212 */ /* 0x000fe200078e3cff */
[----:B-1----:R-:W-:Y:S06]  /*a260*/  @!P0 BRA `(.L_x_218) ;  /* 0x0000000800ac8947 */ /* 0x002fec0003800000 */
.L_x_253:
[----:B------:R-:W-:Y:S01]  /*a270*/  IMAD R3, R0, 0x8, R3 ;  /* 0x0000000800037824 */ /* 0x000fe200078e0203 */
[----:B------:R-:W-:-:S07]  /*a280*/  SHF.L.U32 R0, R2, 0x1f, RZ ;  /* 0x0000001f02007819 */ /* 0x000fce00000006ff */
.L_x_219:
[----:B--2---:R2:W3:Y:S02]  /*a290*/  SYNCS.PHASECHK.TRANS64.TRYWAIT P0, [R3+URZ], R0 ;  /* 0x00000000030075a7 */ /* 0x0044e4000800017f */
[----:B---3--:R-:W-:Y:S05]  /*a2a0*/  @!P0 NANOSLEEP.SYNCS 0x989680 ;  /* 0x009896800000895d */ /* 0x008fea0003900000 */
[----:B------:R-:W3:Y:S02]  /*a2b0*/  @!P0 SYNCS.PHASECHK.TRANS64 P0, [R3+URZ], R0 ;  /* 0x00000000030085a7 */ /* 0x000ee4000800007f */
[----:B---3--:R-:W-:Y:S05]  /*a2c0*/  @!P0 BRA `(.L_x_219) ;  /* 0xfffffffc00f08947 */ /* 0x008fea000383ffff */
.L_x_190:
[----:B------:R-:W-:Y:S05]  /*a2d0*/  BSYNC B0 ;  /* 0x0000000000007941 */ /* 0x000fea0003800000 */
.L_x_189:
[----:B------:R-:W-:Y:S05]  /*a2e0*/  EXIT ;  /* 0x000000000000794d */ /* 0x000fea0003800000 */
.L_x_22:
[----:B-1----:R-:W-:-:S04]  /*a2f0*/  IMAD.U32 R12, RZ, RZ, UR6 ;  /* 0x00000006ff0c7e24 */ /* 0x002fc8000f8e00ff */
[----:B------:R1:W4:Y:S03]  /*a300*/  SYNCS.PHASECHK.TRANS64.TRYWAIT P1, [R12+URZ], R11 ;  /* 0x0000000b0c0075a7 */ /* 0x000326000802017f */
[----:B----4-:R-:W-:Y:S05]  /*a310*/  @!P1 NANOSLEEP.SYNCS 0x989680 ;  /* 0x009896800000995d */ /* 0x010fea0003900000 */
[----:B------:R-:W4:Y:S02]  /*a320*/  @!P1 SYNCS.PHASECHK.TRANS64 P1, [R12+URZ], R11 ;  /* 0x0000000b0c0095a7 */ /* 0x000f24000802007f */
[----:B----4-:R-:W-:Y:S05]  /*a330*/  @!P1 BRA `(.L_x_22) ;  /* 0xfffffffc00ec9947 */ /* 0x010fea000383ffff */
[----:B------:R-:W-:Y:S05]  /*a340*/  BRA `(.L_x_21) ;  /* 0xffffff7400d47947 */ /* 0x000fea000383ffff */
.L_x_28:
[----:B-1----:R-:W-:-:S04]  /*a350*/  IMAD.U32 R142, RZ, RZ, UR12 ;  /* 0x0000000cff8e7e24 */ /* 0x002fc8000f8e00ff */
[----:B------:R1:W4:Y:S03]  /*a360*/  SYNCS.PHASECHK.TRANS64.TRYWAIT P1, [R142+URZ], R13 ;  /* 0x0000000d8e0075a7 */ /* 0x000326000802017f */
[----:B----4-:R-:W-:Y:S05]  /*a370*/  @!P1 NANOSLEEP.SYNCS 0x989680 ;  /* 0x009896800000995d */ /* 0x010fea0003900000 */
[----:B------:R-:W4:Y:S02]  /*a380*/  @!P1 SYNCS.PHASECHK.TRANS64 P1, [R142+URZ], R13 ;  /* 0x0000000d8e0095a7 */ /* 0x000f24000802007f */
[----:B----4-:R-:W-:Y:S05]  /*a390*/  @!P1 BRA `(.L_x_28) ;  /* 0xfffffffc00ec9947 */ /* 0x010fea000383ffff */
[----:B------:R-:W-:Y:S05]  /*a3a0*/  BRA `(.L_x_27) ;  /* 0xffffff8000007947 */ /* 0x000fea000383ffff */
.L_x_177:
[----:B------:R-:W-:Y:S01]  /*a3b0*/  BSSY B1, `(.L_x_220) ;  /* 0x0000006000017945 */ /* 0x000fe20003800000 */
[----:B------:R-:W-:-:S07]  /*a3c0*/  IMAD.MOV.U32 R6, RZ, RZ, -0x1 ;  /* 0xffffffffff067424 */ /* 0x000fce00078e00ff */
[----:B------:R-:W-:Y:S05]  /*a3d0*/  WARPSYNC.COLLECTIVE R6, `(.L_x_221) ;  /* 0x00000000060c7348 */ /* 0x000fea0003c00000 */
[----:B------:R-:W-:Y:S02]  /*a3e0*/  ELECT P0, UR62, PT ;  /* 0x00000000003e782f */ /* 0x000fe40003800000 */
[----:B------:R-:W-:Y:S01]  /*a3f0*/  MOV R6, UR62 ;  /* 0x0000003e00067c02 */ /* 0x000fe20008000f00 */
[----:B------:R-:W-:Y:S10]  /*a400*/  ENDCOLLECTIVE ;  /* 0x000000000000791b */ /* 0x000ff40003800000 */
.L_x_221:
[----:B------:R-:W-:Y:S05]  /*a410*/  BSYNC B1 ;  /* 0x0000000000017941 */ /* 0x000fea0003800000 */
.L_x_220:
[----:B------:R-:W-:Y:S05]  /*a420*/  BRA `(.L_x_222) ;  /* 0xffffffe000e07947 */ /* 0x000fea000383ffff */
.L_x_180:
[----:B0-----:R0:W1:Y:S02]  /*a430*/  SYNCS.PHASECHK.TRANS64.TRYWAIT P0, [R20+URZ+0xe0], R9 ;  /* 0x0000e009140075a7 */ /* 0x001064000800017f */
[----:B-1----:R-:W-:Y:S05]  /*a440*/  @!P0 NANOSLEEP.SYNCS 0x989680 ;  /* 0x009896800000895d */ /* 0x002fea0003900000 */
[----:B------:R-:W1:Y:S02]  /*a450*/  @!P0 SYNCS.PHASECHK.TRANS64 P0, [R20+URZ+0xe0], R9 ;  /* 0x0000e009140085a7 */ /* 0x000e64000800007f */
[----:B-1----:R-:W-:Y:S05]  /*a460*/  @!P0 BRA `(.L_x_180) ;  /* 0xfffffffc00f08947 */ /* 0x002fea000383ffff */
[----:B------:R-:W-:Y:S05]  /*a470*/  BRA `(.L_x_223) ;  /* 0xffffffe400207947 */ /* 0x000fea000383ffff */
.L_x_188:
[----:B------:R-:W-:Y:S01]  /*a480*/  BSSY B0, `(.L_x_224) ;  /* 0x0000006000007945 */ /* 0x000fe20003800000 */
[----:B------:R-:W-:-:S07]  /*a490*/  IMAD.MOV.U32 R6, RZ, RZ, -0x1 ;  /* 0xffffffffff067424 */ /* 0x000fce00078e00ff */
[----:B------:R-:W-:Y:S05]  /*a4a0*/  WARPSYNC.COLLECTIVE R6, `(.L_x_225) ;  /* 0x00000000060c7348 */ /* 0x000fea0003c00000 */
[----:B------:R-:W-:Y:S02]  /*a4b0*/  ELECT P0, UR62, PT ;  /* 0x00000000003e782f */ /* 0x000fe40003800000 */
[----:B------:R-:W-:Y:S01]  /*a4c0*/  MOV R6, UR62 ;  /* 0x0000003e00067c02 */ /* 0x000fe20008000f00 */
[----:B------:R-:W-:Y:S10]  /*a4d0*/  ENDCOLLECTIVE ;  /* 0x000000000000791b */ /* 0x000ff40003800000 */
.L_x_225:
[----:B------:R-:W-:Y:S05]  /*a4e0*/  BSYNC B0 ;  /* 0x0000000000007941 */ /* 0x000fea0003800000 */
.L_x_224:
[----:B------:R-:W-:Y:S05]  /*a4f0*/  BRA `(.L_x_226) ;  /* 0xffffffec00687947 */ /* 0x000fea000383ffff */
.L_x_192:
[----:B0-----:R0:W1:Y:S02]  /*a500*/  SYNCS.PHASECHK.TRANS64.TRYWAIT P0, [R7+URZ], R2 ;  /* 0x00000002070075a7 */ /* 0x001064000800017f */
[----:B-1----:R-:W-:Y:S05]  /*a510*/  @!P0 NANOSLEEP.SYNCS 0x989680 ;  /* 0x009896800000895d */ /* 0x002fea0003900000 */
[----:B------:R-:W1:Y:S02]  /*a520*/  @!P0 SYNCS.PHASECHK.TRANS64 P0, [R7+URZ], R2 ;  /* 0x00000002070085a7 */ /* 0x000e64000800007f */
[----:B-1----:R-:W-:Y:S05]  /*a530*/  @!P0 BRA `(.L_x_192) ;  /* 0xfffffffc00f08947 */ /* 0x002fea000383ffff */
[----:B------:R-:W-:Y:S05]  /*a540*/  BRA `(.L_x_227) ;  /* 0xffffffec00a87947 */ /* 0x000fea000383ffff */
.L_x_193:
[----:B0-----:R0:W1:Y:S02]  /*a550*/  SYNCS.PHASECHK.TRANS64.TRYWAIT P0, [R9+URZ], R4 ;  /* 0x00000004090075a7 */ /* 0x001064000800017f */
[----:B-1----:R-:W-:Y:S05]  /*a560*/  @!P0 NANOSLEEP.SYNCS 0x989680 ;  /* 0x009896800000895d */ /* 0x002fea0003900000 */
[----:B------:R-:W1:Y:S02]  /*a570*/  @!P0 SYNCS.PHASECHK.TRANS64 P0, [R9+URZ], R4 ;  /* 0x00000004090085a7 */ /* 0x000e64000800007f */
[----:B-1----:R-:W-:Y:S05]  /*a580*/  @!P0 BRA `(.L_x_193) ;  /* 0xfffffffc00f08947 */ /* 0x002fea000383ffff */
[----:B------:R-:W-:Y:S05]  /*a590*/  BRA `(.L_x_228) ;  /* 0xffffffec00b87947 */ /* 0x000fea000383ffff */
.L_x_194:
[----:B0-----:R0:W1:Y:S02]  /*a5a0*/  SYNCS.PHASECHK.TRANS64.TRYWAIT P0, [R6+URZ], R5 ;  /* 0x00000005060075a7 */ /* 0x001064000800017f */
[----:B-1----:R-:W-:Y:S05]  /*a5b0*/  @!P0 NANOSLEEP.SYNCS 0x989680 ;  /* 0x009896800000895d */ /* 0x002fea0003900000 */
[----:B------:R-:W1:Y:S02]  /*a5c0*/  @!P0 SYNCS.PHASECHK.TRANS64 P0, [R6+URZ], R5 ;  /* 0x00000005060085a7 */ /* 0x000e64000800007f */
[----:B-1----:R-:W-:Y:S05]  /*a5d0*/  @!P0 BRA `(.L_x_194) ;  /* 0xfffffffc00f08947 */ /* 0x002fea000383ffff */
[----:B------:R-:W-:Y:S05]  /*a5e0*/  BRA `(.L_x_229) ;  /* 0xffffffec00c87947 */ /* 0x000fea000383ffff */
.L_x_195:
[----:B0-----:R0:W1:Y:S02]  /*a5f0*/  SYNCS.PHASECHK.TRANS64.TRYWAIT P0, [R9+URZ], R4 ;  /* 0x00000004090075a7 */ /* 0x001064000800017f */
[----:B-1----:R-:W-:Y:S05]  /*a600*/  @!P0 NANOSLEEP.SYNCS 0x989680 ;  /* 0x009896800000895d */ /* 0x002fea0003900000 */
[----:B------:R-:W1:Y:S02]  /*a610*/  @!P0 SYNCS.PHASECHK.TRANS64 P0, [R9+URZ], R4 ;  /* 0x00000004090085a7 */ /* 0x000e64000800007f */
[----:B-1----:R-:W-:Y:S05]  /*a620*/  @!P0 BRA `(.L_x_195) ;  /* 0xfffffffc00f08947 */ /* 0x002fea000383ffff */
[----:B------:R-:W-:Y:S05]  /*a630*/  BRA `(.L_x_230) ;  /* 0xffffffec00d87947 */ /* 0x000fea000383ffff */
.L_x_196:
[----:B0-----:R0:W1:Y:S02]  /*a640*/  SYNCS.PHASECHK.TRANS64.TRYWAIT P0, [R6+URZ], R5 ;  /* 0x00000005060075a7 */ /* 0x001064000800017f */
[----:B-1----:R-:W-:Y:S05]  /*a650*/  @!P0 NANOSLEEP.SYNCS 0x989680 ;  /* 0x009896800000895d */ /* 0x002fea0003900000 */
[----:B------:R-:W1:Y:S02]  /*a660*/  @!P0 SYNCS.PHASECHK.TRANS64 P0, [R6+URZ], R5 ;  /* 0x00000005060085a7 */ /* 0x000e64000800007f */
[----:B-1----:R-:W-:Y:S05]  /*a670*/  @!P0 BRA `(.L_x_196) ;  /* 0xfffffffc00f08947 */ /* 0x002fea000383ffff */
[----:B------:R-:W-:Y:S05]  /*a680*/  BRA `(.L_x_231) ;  /* 0xffffffec00e87947 */ /* 0x000fea000383ffff */
.L_x_197:
[----:B0-----:R0:W1:Y:S02]  /*a690*/  SYNCS.PHASECHK.TRANS64.TRYWAIT P0, [R9+URZ], R4 ;  /* 0x00000004090075a7 */ /* 0x001064000800017f */
[----:B-1----:R-:W-:Y:S05]  /*a6a0*/  @!P0 NANOSLEEP.SYNCS 0x989680 ;  /* 0x009896800000895d */ /* 0x002fea0003900000 */
[----:B------:R-:W1:Y:S02]  /*a6b0*/  @!P0 SYNCS.PHASECHK.TRANS64 P0, [R9+URZ], R4 ;  /* 0x00000004090085a7 */ /* 0x000e64000800007f */
[----:B-1----:R-:W-:Y:S05]  /*a6c0*/  @!P0 BRA `(.L_x_197) ;  /* 0xfffffffc00f08947 */ /* 0x002fea000383ffff */
[----:B------:R-:W-:Y:S05]  /*a6d0*/  BRA `(.L_x_232) ;  /* 0xffffffec00f87947 */ /* 0x000fea000383ffff */
.L_x_198:
[----:B0-----:R0:W1:Y:S02]  /*a6e0*/  SYNCS.PHASECHK.TRANS64.TRYWAIT P0, [R6+URZ], R5 ;  /* 0x00000005060075a7 */ /* 0x001064000800017f */
[----:B-1----:R-:W-:Y:S05]  /*a6f0*/  @!P0 NANOSLEEP.SYNCS 0x989680 ;  /* 0x009896800000895d */ /* 0x002fea0003900000 */
[----:B------:R-:W1:Y:S02]  /*a700*/  @!P0 SYNCS.PHASECHK.TRANS64 P0, [R6+URZ], R5 ;  /* 0x00000005060085a7 */ /* 0x000e64000800007f */
[----:B-1----:R-:W-:Y:S05]  /*a710*/  @!P0 BRA `(.L_x_198) ;  /* 0xfffffffc00f08947 */ /* 0x002fea000383ffff */
[----:B------:R-:W-:Y:S05]  /*a720*/  BRA `(.L_x_233) ;  /* 0xfffffff000087947 */ /* 0x000fea000383ffff */
.L_x_199:
[----:B0-----:R0:W1:Y:S02]  /*a730*/  SYNCS.PHASECHK.TRANS64.TRYWAIT P0, [R9+URZ], R4 ;  /* 0x00000004090075a7 */ /* 0x001064000800017f */
[----:B-1----:R-:W-:Y:S05]  /*a740*/  @!P0 NANOSLEEP.SYNCS 0x989680 ;  /* 0x009896800000895d */ /* 0x002fea0003900000 */
[----:B------:R-:W1:Y:S02]  /*a750*/  @!P0 SYNCS.PHASECHK.TRANS64 P0, [R9+URZ], R4 ;  /* 0x00000004090085a7 */ /* 0x000e64000800007f */
[----:B-1----:R-:W-:Y:S05]  /*a760*/  @!P0 BRA `(.L_x_199) ;  /* 0xfffffffc00f08947 */ /* 0x002fea000383ffff */
[----:B------:R-:W-:Y:S05]  /*a770*/  BRA `(.L_x_234) ;  /* 0xfffffff000187947 */ /* 0x000fea000383ffff */
.L_x_200:
[----:B0-----:R0:W1:Y:S02]  /*a780*/  SYNCS.PHASECHK.TRANS64.TRYWAIT P0, [R6+URZ], R5 ;  /* 0x00000005060075a7 */ /* 0x001064000800017f */
[----:B-1----:R-:W-:Y:S05]  /*a790*/  @!P0 NANOSLEEP.SYNCS 0x989680 ;  /* 0x009896800000895d */ /* 0x002fea0003900000 */
[----:B------:R-:W1:Y:S02]  /*a7a0*/  @!P0 SYNCS.PHASECHK.TRANS64 P0, [R6+URZ], R5 ;  /* 0x00000005060085a7 */ /* 0x000e64000800007f */
[----:B-1----:R-:W-:Y:S05]  /*a7b0*/  @!P0 BRA `(.L_x_200) ;  /* 0xfffffffc00f08947 */ /* 0x002fea000383ffff */
[----:B------:R-:W-:Y:S05]  /*a7c0*/  BRA `(.L_x_235) ;  /* 0xfffffff000287947 */ /* 0x000fea000383ffff */
.L_x_201:
[----:B0-----:R0:W1:Y:S02]  /*a7d0*/  SYNCS.PHASECHK.TRANS64.TRYWAIT P0, [R9+URZ], R4 ;  /* 0x00000004090075a7 */ /* 0x001064000800017f */
[----:B-1----:R-:W-:Y:S05]  /*a7e0*/  @!P0 NANOSLEEP.SYNCS 0x989680 ;  /* 0x009896800000895d */ /* 0x002fea0003900000 */
[----:B------:R-:W1:Y:S02]  /*a7f0*/  @!P0 SYNCS.PHASECHK.TRANS64 P0, [R9+URZ], R4 ;  /* 0x00000004090085a7 */ /* 0x000e64000800007f */
[----:B-1----:R-:W-:Y:S05]  /*a800*/  @!P0 BRA `(.L_x_201) ;  /* 0xfffffffc00f08947 */ /* 0x002fea000383ffff */
[----:B------:R-:W-:Y:S05]  /*a810*/  BRA `(.L_x_236) ;  /* 0xfffffff000387947 */ /* 0x000fea000383ffff */
.L_x_202:
[----:B0-----:R0:W1:Y:S02]  /*a820*/  SYNCS.PHASECHK.TRANS64.TRYWAIT P0, [R6+URZ], R5 ;  /* 0x00000005060075a7 */ /* 0x001064000800017f */
[----:B-1----:R-:W-:Y:S05]  /*a830*/  @!P0 NANOSLEEP.SYNCS 0x989680 ;  /* 0x009896800000895d */ /* 0x002fea0003900000 */
[----:B------:R-:W1:Y:S02]  /*a840*/  @!P0 SYNCS.PHASECHK.TRANS64 P0, [R6+URZ], R5 ;  /* 0x00000005060085a7 */ /* 0x000e64000800007f */
[----:B-1----:R-:W-:Y:S05]  /*a850*/  @!P0 BRA `(.L_x_202) ;  /* 0xfffffffc00f08947 */ /* 0x002fea000383ffff */
[----:B------:R-:W-:Y:S05]  /*a860*/  BRA `(.L_x_237) ;  /* 0xfffffff000487947 */ /* 0x000fea000383ffff */
.L_x_203:
[----:B0-----:R0:W1:Y:S02]  /*a870*/  SYNCS.PHASECHK.TRANS64.TRYWAIT P0, [R9+URZ], R4 ;  /* 0x00000004090075a7 */ /* 0x001064000800017f */
[----:B-1----:R-:W-:Y:S05]  /*a880*/  @!P0 NANOSLEEP.SYNCS 0x989680 ;  /* 0x009896800000895d */ /* 0x002fea0003900000 */
[----:B------:R-:W1:Y:S02]  /*a890*/  @!P0 SYNCS.PHASECHK.TRANS64 P0, [R9+URZ], R4 ;  /* 0x00000004090085a7 */ /* 0x000e64000800007f */
[----:B-1----:R-:W-:Y:S05]  /*a8a0*/  @!P0 BRA `(.L_x_203) ;  /* 0xfffffffc00f08947 */ /* 0x002fea000383ffff */
[----:B------:R-:W-:Y:S05]  /*a8b0*/  BRA `(.L_x_238) ;  /* 0xfffffff000587947 */ /* 0x000fea000383ffff */
.L_x_204:
[----:B0-----:R0:W1:Y:S02]  /*a8c0*/  SYNCS.PHASECHK.TRANS64.TRYWAIT P0, [R6+URZ], R5 ;  /* 0x00000005060075a7 */ /* 0x001064000800017f */
[----:B-1----:R-:W-:Y:S05]  /*a8d0*/  @!P0 NANOSLEEP.SYNCS 0x989680 ;  /* 0x009896800000895d */ /* 0x002fea0003900000 */
[----:B------:R-:W1:Y:S02]  /*a8e0*/  @!P0 SYNCS.PHASECHK.TRANS64 P0, [R6+URZ], R5 ;  /* 0x00000005060085a7 */ /* 0x000e64000800007f */
[----:B-1----:R-:W-:Y:S05]  /*a8f0*/  @!P0 BRA `(.L_x_204) ;  /* 0xfffffffc00f08947 */ /* 0x002fea000383ffff */
[----:B------:R-:W-:Y:S05]  /*a900*/  BRA `(.L_x_239) ;  /* 0xfffffff000687947 */ /* 0x000fea000383ffff */
.L_x_205:
[----:B0-----:R0:W1:Y:S02]  /*a910*/  SYNCS.PHASECHK.TRANS64.TRYWAIT P0, [R9+URZ], R4 ;  /* 0x00000004090075a7 */ /* 0x001064000800017f */
[----:B-1----:R-:W-:Y:S05]  /*a920*/  @!P0 NANOSLEEP.SYNCS 0x989680 ;  /* 0x009896800000895d */ /* 0x002fea0003900000 */
[----:B------:R-:W1:Y:S02]  /*a930*/  @!P0 SYNCS.PHASECHK.TRANS64 P0, [R9+URZ], R4 ;  /* 0x00000004090085a7 */ /* 0x000e64000800007f */
[----:B-1----:R-:W-:Y:S05]  /*a940*/  @!P0 BRA `(.L_x_205) ;  /* 0xfffffffc00f08947 */ /* 0x002fea000383ffff */
[----:B------:R-:W-:Y:S05]  /*a950*/  BRA `(.L_x_240) ;  /* 0xfffffff000787947 */ /* 0x000fea000383ffff */
.L_x_206:
[----:B0-----:R0:W1:Y:S02]  /*a960*/  SYNCS.PHASECHK.TRANS64.TRYWAIT P0, [R6+URZ], R5 ;  /* 0x00000005060075a7 */ /* 0x001064000800017f */
[----:B-1----:R-:W-:Y:S05]  /*a970*/  @!P0 NANOSLEEP.SYNCS 0x989680 ;  /* 0x009896800000895d */ /* 0x002fea0003900000 */
[----:B------:R-:W1:Y:S02]  /*a980*/  @!P0 SYNCS.PHASECHK.TRANS64 P0, [R6+URZ], R5 ;  /* 0x00000005060085a7 */ /* 0x000e64000800007f */
[----:B-1----:R-:W-:Y:S05]  /*a990*/  @!P0 BRA `(.L_x_206) ;  /* 0xfffffffc00f08947 */ /* 0x002fea000383ffff */
[----:B------:R-:W-:Y:S05]  /*a9a0*/  BRA `(.L_x_241) ;  /* 0xfffffff000887947 */ /* 0x000fea000383ffff */
.L_x_207:
[----:B0-----:R0:W1:Y:S02]  /*a9b0*/  SYNCS.PHASECHK.TRANS64.TRYWAIT P0, [R9+URZ], R4 ;  /* 0x00000004090075a7 */ /* 0x001064000800017f */
[----:B-1----:R-:W-:Y:S05]  /*a9c0*/  @!P0 NANOSLEEP.SYNCS 0x989680 ;  /* 0x009896800000895d */ /* 0x002fea0003900000 */
[----:B------:R-:W1:Y:S02]  /*a9d0*/  @!P0 SYNCS.PHASECHK.TRANS64 P0, [R9+URZ], R4 ;  /* 0x00000004090085a7 */ /* 0x000e64000800007f */
[----:B-1----:R-:W-:Y:S05]  /*a9e0*/  @!P0 BRA `(.L_x_207) ;  /* 0xfffffffc00f08947 */ /* 0x002fea000383ffff */
[----:B------:R-:W-:Y:S05]  /*a9f0*/  BRA `(.L_x_242) ;  /* 0xfffffff000987947 */ /* 0x000fea000383ffff */
.L_x_208:
[----:B0-----:R0:W1:Y:S02]  /*aa00*/  SYNCS.PHASECHK.TRANS64.TRYWAIT P0, [R6+URZ], R5 ;  /* 0x00000005060075a7 */ /* 0x001064000800017f */
[----:B-1----:R-:W-:Y:S05]  /*aa10*/  @!P0 NANOSLEEP.SYNCS 0x989680 ;  /* 0x009896800000895d */ /* 0x002fea0003900000 */
[----:B------:R-:W1:Y:S02]  /*aa20*/  @!P0 SYNCS.PHASECHK.TRANS64 P0, [R6+URZ], R5 ;  /* 0x00000005060085a7 */ /* 0x000e64000800007f */
[----:B-1----:R-:W-:Y:S05]  /*aa30*/  @!P0 BRA `(.L_x_208) ;  /* 0xfffffffc00f08947 */ /* 0x002fea000383ffff */
[----:B------:R-:W-:Y:S05]  /*aa40*/  BRA `(.L_x_243) ;  /* 0xfffffff000a87947 */ /* 0x000fea000383ffff */
.L_x_209:
[----:B0-----:R0:W1:Y:S02]  /*aa50*/  SYNCS.PHASECHK.TRANS64.TRYWAIT P0, [R9+URZ], R4 ;  /* 0x00000004090075a7 */ /* 0x001064000800017f */
[----:B-1----:R-:W-:Y:S05]  /*aa60*/  @!P0 NANOSLEEP.SYNCS 0x989680 ;  /* 0x009896800000895d */ /* 0x002fea0003900000 */
[----:B------:R-:W1:Y:S02]  /*aa70*/  @!P0 SYNCS.PHASECHK.TRANS64 P0, [R9+URZ], R4 ;  /* 0x00000004090085a7 */ /* 0x000e64000800007f */
[----:B-1----:R-:W-:Y:S05]  /*aa80*/  @!P0 BRA `(.L_x_209) ;  /* 0xfffffffc00f08947 */ /* 0x002fea000383ffff */
[----:B------:R-:W-:Y:S05]  /*aa90*/  BRA `(.L_x_244) ;  /* 0xfffffff000b87947 */ /* 0x000fea000383ffff */
.L_x_210:
[----:B0-----:R0:W1:Y:S02]  /*aaa0*/  SYNCS.PHASECHK.TRANS64.TRYWAIT P0, [R6+URZ], R5 ;  /* 0x00000005060075a7 */ /* 0x001064000800017f */
[----:B-1----:R-:W-:Y:S05]  /*aab0*/  @!P0 NANOSLEEP.SYNCS 0x989680 ;  /* 0x009896800000895d */ /* 0x002fea0003900000 */
[----:B------:R-:W1:Y:S02]  /*aac0*/  @!P0 SYNCS.PHASECHK.TRANS64 P0, [R6+URZ], R5 ;  /* 0x00000005060085a7 */ /* 0x000e64000800007f */
[----:B-1----:R-:W-:Y:S05]  /*aad0*/  @!P0 BRA `(.L_x_210) ;  /* 0xfffffffc00f08947 */ /* 0x002fea000383ffff */
[----:B------:R-:W-:Y:S05]  /*aae0*/  BRA `(.L_x_245) ;  /* 0xfffffff000c87947 */ /* 0x000fea000383ffff */
.L_x_211:
[----:B0-----:R0:W1:Y:S02]  /*aaf0*/  SYNCS.PHASECHK.TRANS64.TRYWAIT P0, [R9+URZ], R4 ;  /* 0x00000004090075a7 */ /* 0x001064000800017f */
[----:B-1----:R-:W-:Y:S05]  /*ab00*/  @!P0 NANOSLEEP.SYNCS 0x989680 ;  /* 0x009896800000895d */ /* 0x002fea0003900000 */
[----:B------:R-:W1:Y:S02]  /*ab10*/  @!P0 SYNCS.PHASECHK.TRANS64 P0, [R9+URZ], R4 ;  /* 0x00000004090085a7 */ /* 0x000e64000800007f */
[----:B-1----:R-:W-:Y:S05]  /*ab20*/  @!P0 BRA `(.L_x_211) ;  /* 0xfffffffc00f08947 */ /* 0x002fea000383ffff */
[----:B------:R-:W-:Y:S05]  /*ab30*/  BRA `(.L_x_246) ;  /* 0xfffffff000d87947 */ /* 0x000fea000383ffff */
.L_x_212:
[----:B0-----:R0:W1:Y:S02]  /*ab40*/  SYNCS.PHASECHK.TRANS64.TRYWAIT P0, [R6+URZ], R5 ;  /* 0x00000005060075a7 */ /* 0x001064000800017f */
[----:B-1----:R-:W-:Y:S05]  /*ab50*/  @!P0 NANOSLEEP.SYNCS 0x989680 ;  /* 0x009896800000895d */ /* 0x002fea0003900000 */
[----:B------:R-:W1:Y:S02]  /*ab60*/  @!P0 SYNCS.PHASECHK.TRANS64 P0, [R6+URZ], R5 ;  /* 0x00000005060085a7 */ /* 0x000e64000800007f */
[----:B-1----:R-:W-:Y:S05]  /*ab70*/  @!P0 BRA `(.L_x_212) ;  /* 0xfffffffc00f08947 */ /* 0x002fea000383ffff */
[----:B------:R-:W-:Y:S05]  /*ab80*/  BRA `(.L_x_247) ;  /* 0xfffffff000e87947 */ /* 0x000fea000383ffff */
.L_x_213:
[----:B0-----:R0:W1:Y:S02]  /*ab90*/  SYNCS.PHASECHK.TRANS64.TRYWAIT P0, [R9+URZ], R4 ;  /* 0x00000004090075a7 */ /* 0x001064000800017f */
[----:B-1----:R-:W-:Y:S05]  /*aba0*/  @!P0 NANOSLEEP.SYNCS 0x989680 ;  /* 0x009896800000895d */ /* 0x002fea0003900000 */
[----:B------:R-:W1:Y:S02]  /*abb0*/  @!P0 SYNCS.PHASECHK.TRANS64 P0, [R9+URZ], R4 ;  /* 0x00000004090085a7 */ /* 0x000e64000800007f */
[----:B-1----:R-:W-:Y:S05]  /*abc0*/  @!P0 BRA `(.L_x_213) ;  /* 0xfffffffc00f08947 */ /* 0x002fea000383ffff */
[----:B------:R-:W-:Y:S05]  /*abd0*/  BRA `(.L_x_248) ;  /* 0xfffffff000f87947 */ /* 0x000fea000383ffff */
.L_x_214:
[----:B0-----:R0:W1:Y:S02]  /*abe0*/  SYNCS.PHASECHK.TRANS64.TRYWAIT P0, [R6+URZ], R5 ;  /* 0x00000005060075a7 */ /* 0x001064000800017f */
[----:B-1----:R-:W-:Y:S05]  /*abf0*/  @!P0 NANOSLEEP.SYNCS 0x989680 ;  /* 0x009896800000895d */ /* 0x002fea0003900000 */
[----:B------:R-:W1:Y:S02]  /*ac00*/  @!P0 SYNCS.PHASECHK.TRANS64 P0, [R6+URZ], R5 ;  /* 0x00000005060085a7 */ /* 0x000e64000800007f */
[----:B-1----:R-:W-:Y:S05]  /*ac10*/  @!P0 BRA `(.L_x_214) ;  /* 0xfffffffc00f08947 */ /* 0x002fea000383ffff */
[----:B------:R-:W-:Y:S05]  /*ac20*/  BRA `(.L_x_249) ;  /* 0xfffffff400087947 */ /* 0x000fea000383ffff */
.L_x_215:
[----:B0-----:R0:W1:Y:S02]  /*ac30*/  SYNCS.PHASECHK.TRANS64.TRYWAIT P0, [R9+URZ], R4 ;  /* 0x00000004090075a7 */ /* 0x001064000800017f */
[----:B-1----:R-:W-:Y:S05]  /*ac40*/  @!P0 NANOSLEEP.SYNCS 0x989680 ;  /* 0x009896800000895d */ /* 0x002fea0003900000 */
[----:B------:R-:W1:Y:S02]  /*ac50*/  @!P0 SYNCS.PHASECHK.TRANS64 P0, [R9+URZ], R4 ;  /* 0x00000004090085a7 */ /* 0x000e64000800007f */
[----:B-1----:R-:W-:Y:S05]  /*ac60*/  @!P0 BRA `(.L_x_215) ;  /* 0xfffffffc00f08947 */ /* 0x002fea000383ffff */
[----:B------:R-:W-:Y:S05]  /*ac70*/  BRA `(.L_x_250) ;  /* 0xfffffff400187947 */ /* 0x000fea000383ffff */
.L_x_216:
[----:B0-----:R0:W1:Y:S02]  /*ac80*/  SYNCS.PHASECHK.TRANS64.TRYWAIT P0, [R6+URZ], R5 ;  /* 0x00000005060075a7 */ /* 0x001064000800017f */
[----:B-1----:R-:W-:Y:S05]  /*ac90*/  @!P0 NANOSLEEP.SYNCS 0x989680 ;  /* 0x009896800000895d */ /* 0x002fea0003900000 */
[----:B------:R-:W1:Y:S02]  /*aca0*/  @!P0 SYNCS.PHASECHK.TRANS64 P0, [R6+URZ], R5 ;  /* 0x00000005060085a7 */ /* 0x000e64000800007f */
[----:B-1----:R-:W-:Y:S05]  /*acb0*/  @!P0 BRA `(.L_x_216) ;  /* 0xfffffffc00f08947 */ /* 0x002fea000383ffff */
[----:B------:R-:W-:Y:S05]  /*acc0*/  BRA `(.L_x_251) ;  /* 0xfffffff400287947 */ /* 0x000fea000383ffff */
.L_x_217:
[----:B0-----:R0:W1:Y:S02]  /*acd0*/  SYNCS.PHASECHK.TRANS64.TRYWAIT P0, [R9+URZ], R4 ;  /* 0x00000004090075a7 */ /* 0x001064000800017f */
[----:B-1----:R-:W-:Y:S05]  /*ace0*/  @!P0 NANOSLEEP.SYNCS 0x989680 ;  /* 0x009896800000895d */ /* 0x002fea0003900000 */
[----:B------:R-:W1:Y:S02]  /*acf0*/  @!P0 SYNCS.PHASECHK.TRANS64 P0, [R9+URZ], R4 ;  /* 0x00000004090085a7 */ /* 0x000e64000800007f */
[----:B-1----:R-:W-:Y:S05]  /*ad00*/  @!P0 BRA `(.L_x_217) ;  /* 0xfffffffc00f08947 */ /* 0x002fea000383ffff */
[----:B------:R-:W-:Y:S05]  /*ad10*/  BRA `(.L_x_252) ;  /* 0xfffffff400387947 */ /* 0x000fea000383ffff */
.L_x_218:
[----:B-1----:R1:W2:Y:S02]  /*ad20*/  SYNCS.PHASECHK.TRANS64.TRYWAIT P0, [R6+URZ], R5 ;  /* 0x00000005060075a7 */ /* 0x0022a4000800017f */
[----:B--2---:R-:W-:Y:S05]  /*ad30*/  @!P0 NANOSLEEP.SYNCS 0x989680 ;  /* 0x009896800000895d */ /* 0x004fea0003900000 */
[----:B------:R-:W2:Y:S02]  /*ad40*/  @!P0 SYNCS.PHASECHK.TRANS64 P0, [R6+URZ], R5 ;  /* 0x00000005060085a7 */ /* 0x000ea4000800007f */
[----:B--2---:R-:W-:Y:S05]  /*ad50*/  @!P0 BRA `(.L_x_218) ;  /* 0xfffffffc00f08947 */ /* 0x004fea000383ffff */
[----:B------:R-:W-:Y:S05]  /*ad60*/  BRA `(.L_x_253) ;  /* 0xfffffff400407947 */ /* 0x000fea000383ffff */
.L_x_254:
[----:B------:R-:W-:-:S00]  /*ad70*/  BRA `(.L_x_254) ;  /* 0xfffffffc00fc7947 */ /* 0x000fc0000383ffff */
[----:B------:R-:W-:-:S00]  /*ad80*/  NOP ;  /* 0x0000000000007918 */ /* 0x000fc00000000000 */
[----:B------:R-:W-:-:S00]  /*ad90*/  NOP ;  /* 0x0000000000007918 */ /* 0x000fc00000000000 */
[----:B------:R-:W-:-:S00]  /*ada0*/  NOP ;  /* 0x0000000000007918 */ /* 0x000fc00000000000 */
[----:B------:R-:W-:-:S00]  /*adb0*/  NOP ;  /* 0x0000000000007918 */ /* 0x000fc00000000000 */
[----:B------:R-:W-:-:S00]  /*adc0*/  NOP ;  /* 0x0000000000007918 */ /* 0x000fc00000000000 */
[----:B------:R-:W-:-:S00]  /*add0*/  NOP ;  /* 0x0000000000007918 */ /* 0x000fc00000000000 */
[----:B------:R-:W-:-:S00]  /*ade0*/  NOP ;  /* 0x0000000000007918 */ /* 0x000fc00000000000 */
[----:B------:R-:W-:-:S00]  /*adf0*/  NOP ;  /* 0x0000000000007918 */ /* 0x000fc00000000000 */
.L_x_255:


//--------------------- .nv.shared._ZN7cutlass13device_kernelINS_4gemm6kernel13GemmUniversalIN4cute5tupleIJiiiiEEENS1_10collective13CollectiveMmaINS1_37MainloopSm90TmaGmmaWarpSpecializedFP8ILi28ENS5_IJNS4_1CILi1EEENSA_ILi2EEESB_EEENS1_35KernelTmaWarpSpecializedCooperativeEEENS5_IJNSA_ILi128EEESG_NSA_ILi32EEEEEENS_12float_e5m2_tENS5_IJlSB_lEEESJ_SK_NS4_8TiledMMAINS4_8MMA_AtomIJNS4_4SM904GMMA31MMA_64x128x32_F32E5M2E5M2_SS_TNILNSO_7ScaleInE1ELSQ_1EEEEEENS4_6LayoutINS5_IJSC_SB_SB_EEENS5_IJSB_NSA_ILi0EEESV_EEEEENS5_IJNS4_10UnderscoreESY_SY_EEEEENS4_23SM90_TMA_LOAD_MULTICASTENS4_14ComposedLayoutINS4_7SwizzleILi1ELi4ELi3EEENS4_18smem_ptr_flag_bitsILi8EEENST_INS5_IJNSA_ILi8EEESH_EEENS5_IJSH_SB_EEEEEEEvNS4_8identityENS4_13SM90_TMA_LOADES1B_vS1C_EENS_8epilogue10collective6detail29Sm90TmaWarpSpecializedAdapterINS1G_15DefaultEpilogueISJ_SK_SK_NS1F_6thread17LinearCombinationISJ_Li1EffLNS1K_9ScaleType4KindE0ELNS_15FloatRoundStyleE2ESJ_EENS1_15EpilogueDefaultEEEEEvvEEEEvNT_6ParamsE --------------------------
	.section	.nv.shared._ZN7cutlass13device_kernelINS_4gemm6kernel13GemmUniversalIN4cute5tupleIJiiiiEEENS1_10collective13CollectiveMmaINS1_37MainloopSm90TmaGmmaWarpSpecializedFP8ILi28ENS5_IJNS4_1CILi1EEENSA_ILi2EEESB_EEENS1_35KernelTmaWarpSpecializedCooperativeEEENS5_IJNSA_ILi128EEESG_NSA_ILi32EEEEEENS_12float_e5m2_tENS5_IJlSB_lEEESJ_SK_NS4_8TiledMMAINS4_8MMA_AtomIJNS4_4SM904GMMA31MMA_64x128x32_F32E5M2E5M2_SS_TNILNSO_7ScaleInE1ELSQ_1EEEEEENS4_6LayoutINS5_IJSC_SB_SB_EEENS5_IJSB_NSA_ILi0EEESV_EEEEENS5_IJNS4_10UnderscoreESY_SY_EEEEENS4_23SM90_TMA_LOAD_MULTICASTENS4_14ComposedLayoutINS4_7SwizzleILi1ELi4ELi3EEENS4_18smem_ptr_flag_bitsILi8EEENST_INS5_IJNSA_ILi8EEESH_EEENS5_IJSH_SB_EEEEEEEvNS4_8identityENS4_13SM90_TMA_LOADES1B_vS1C_EENS_8epilogue10collective6detail29Sm90TmaWarpSpecializedAdapterINS1G_15DefaultEpilogueISJ_SK_SK_NS1F_6thread17LinearCombinationISJ_Li1EffLNS1K_9ScaleType4KindE0ELNS_15FloatRoundStyleE2ESJ_EENS1_15EpilogueDefaultEEEEEvvEEEEvNT_6ParamsE,"aw",@nobits
	.sectionflags	@""
	.align	16
	.zero		1024


//--------------------- .nv.shared.reserved.0     --------------------------
	.section	.nv.shared.reserved.0,"aw",@nobits
	.weak		__nv_reservedSMEM_offset_0_alias
	.size		__nv_reservedSMEM_offset_0_alias, 0, 0
	.other		__nv_reservedSMEM_offset_0_alias,@"STO_CUDA_RESERVED_SHARED STV_DEFAULT"
__nv_reservedSMEM_offset_0_alias:
	.zero		0


//--------------------- .nv.global                --------------------------
	.section	.nv.global,"aw",@nobits
.nv.global:
	.type		_ZN39_INTERNAL_88667fa9_4_k_cu_4c51481d_42324cute1_E,@object
	.size		_ZN39_INTERNAL_88667fa9_4_k_cu_4c51481d_42324cute1_E,(_ZN39_INTERNAL_88667fa9_4_k_cu_4c51481d_42324cuda3std3__45__cpo6cbeginE - _ZN39_INTERNAL_88667fa9_4_k_cu_4c51481d_42324cute1_E)
_ZN39_INTERNAL_88667fa9_4_k_cu_4c51481d_42324cute1_E:
	.zero		1
	.type		_ZN39_INTERNAL_88667fa9_4_k_cu_4c51481d_42324cuda3std3__45__cpo6cbeginE,@object
	.size		_ZN39_INTERNAL_88667fa9_4_k_cu_4c51481d_42324cuda3std3__45__cpo6cbeginE,(_ZN39_INTERNAL_88667fa9_4_k_cu_4c51481d_42324cuda3std3__48in_placeE - _ZN39_INTERNAL_88667fa9_4_k_cu_4c51481d_42324cuda3std3__45__cpo6cbeginE)
_ZN39_INTERNAL_88667fa9_4_k_cu_4c51481d_42324cuda3std3__45__cpo6cbeginE:
	.zero		1
	.type		_ZN39_INTERNAL_88667fa9_4_k_cu_4c51481d_42324cuda3std3__48in_placeE,@object
	.size		_ZN39_INTERNAL_88667fa9_4_k_cu_4c51481d_42324cuda3std3__48in_placeE,(_ZN39_INTERNAL_88667fa9_4_k_cu_4c51481d_42324cuda3std6ranges3__45__cpo9iter_moveE - _ZN39_INTERNAL_88667fa9_4_k_cu_4c51481d_42324cuda3std3__48in_placeE)
_ZN39_INTERNAL_88667fa9_4_k_cu_4c51481d_42324cuda3std3__48in_placeE:
	.zero		1
	.type		_ZN39_INTERNAL_88667fa9_4_k_cu_4c51481d_42324cuda3std6ranges3__45__cpo9iter_moveE,@object
	.size		_ZN39_INTERNAL_88667fa9_4_k_cu_4c51481d_42324cuda3std6ranges3__45__cpo9iter_moveE,(_ZN39_INTERNAL_88667fa9_4_k_cu_4c51481d_42324cuda3std3__45__cpo5beginE - _ZN39_INTERNAL_88667fa9_4_k_cu_4c51481d_42324cuda3std6ranges3__45__cpo9iter_moveE)
_ZN39_INTERNAL_88667fa9_4_k_cu_4c51481d_42324cuda3std6ranges3__45__cpo9iter_moveE:
	.zero		1
	.type		_ZN39_INTERNAL_88667fa9_4_k_cu_4c51481d_42324cuda3std3__45__cpo5beginE,@object
	.size		_ZN39_INTERNAL_88667fa9_4_k_cu_4c51481d_42324cuda3std3__45__cpo5beginE,(_ZN39_INTERNAL_88667fa9_4_k_cu_4c51481d_42324cuda3std3__441_GLOBAL__N__88667fa9_4_k_cu_4c51481d_42326ignoreE - _ZN39_INTERNAL_88667fa9_4_k_cu_4c51481d_42324cuda3std3__45__cpo5beginE)
_ZN39_INTERNAL_88667fa9_4_k_cu_4c51481d_42324cuda3std3__45__cpo5beginE:
	.zero		1
	.type		_ZN39_INTERNAL_88667fa9_4_k_cu_4c51481d_42324cuda3std3__441_GLOBAL__N__88667fa9_4_k_cu_4c51481d_42326ignoreE,@object
	.size		_ZN39_INTERNAL_88667fa9_4_k_cu_4c51481d_42324cuda3std3__441_GLOBAL__N__88667fa9_4_k_cu_4c51481d_42326ignoreE,(_ZN39_INTERNAL_88667fa9_4_k_cu_4c51481d_42324cute7productE - _ZN39_INTERNAL_88667fa9_4_k_cu_4c51481d_42324cuda3std3__441_GLOBAL__N__88667fa9_4_k_cu_4c51481d_42326ignoreE)
_ZN39_INTERNAL_88667fa9_4_k_cu_4c51481d_42324cuda3std3__441_GLOBAL__N__88667fa9_4_k_cu_4c51481d_42326ignoreE:
	.zero		1
	.type		_ZN39_INTERNAL_88667fa9_4_k_cu_4c51481d_42324cute7productE,@object
	.size		_ZN39_INTERNAL_88667fa9_4_k_cu_4c51481d_42324cute7productE,(_ZN39_INTERNAL_88667fa9_4_k_cu_4c51481d_42324cuda3std3__45__cpo3endE - _ZN39_INTERNAL_88667fa9_4_k_cu_4c51481d_42324cute7productE)
_ZN39_INTERNAL_88667fa9_4_k_cu_4c51481d_42324cute7productE:
	.zero		1
	.type		_ZN39_INTERNAL_88667fa9_4_k_cu_4c51481d_42324cuda3std3__45__cpo3endE,@object
	.size		_ZN39_INTERNAL_88667fa9_4_k_cu_4c51481d_42324cuda3std3__45__cpo3endE,(_ZN39_INTERNAL_88667fa9_4_k_cu_4c51481d_42324cuda3std3__419piecewise_constructE - _ZN39_INTERNAL_88667fa9_4_k_cu_4c51481d_42324cuda3std3__45__cpo3endE)
_ZN39_INTERNAL_88667fa9_4_k_cu_4c51481d_42324cuda3std3__45__cpo3endE:
	.zero		1
	.type		_ZN39_INTERNAL_88667fa9_4_k_cu_4c51481d_42324cuda3std3__419piecewise_constructE,@object
	.size		_ZN39_INTERNAL_88667fa9_4_k_cu_4c51481d_42324cuda3std3__419piecewise_constructE,(_ZN39_INTERNAL_88667fa9_4_k_cu_4c51481d_42324cuda3std3__45__cpo4cendE - _ZN39_INTERNAL_88667fa9_4_k_cu_4c51481d_42324cuda3std3__419piecewise_constructE)
_ZN39_INTERNAL_88667fa9_4_k_cu_4c51481d_42324cuda3std3__419piecewise_constructE:
	.zero		1
	.type		_ZN39_INTERNAL_88667fa9_4_k_cu_4c51481d_42324cuda3std3__45__cpo4cendE,@object
	.size		_ZN39_INTERNAL_88667fa9_4_k_cu_4c51481d_42324cuda3std3__45__cpo4cendE,(_ZN39_INTERNAL_88667fa9_4_k_cu_4c51481d_42324cuda3std6ranges3__45__cpo4swapE - _ZN39_INTERNAL_88667fa9_4_k_cu_4c51481d_42324cuda3std3__45__cpo4cendE)
_ZN39_INTERNAL_88667fa9_4_k_cu_4c51481d_42324cuda3std3__45__cpo4cendE:
	.zero		1
	.type		_ZN39_INTERNAL_88667fa9_4_k_cu_4c51481d_42324cuda3std6ranges3__45__cpo4swapE,@object
	.size		_ZN39_INTERNAL_88667fa9_4_k_cu_4c51481d_42324cuda3std6ranges3__45__cpo4swapE,(.L_7 - _ZN39_INTERNAL_88667fa9_4_k_cu_4c51481d_42324cuda3std6ranges3__45__cpo4swapE)
_ZN39_INTERNAL_88667fa9_4_k_cu_4c51481d_42324cuda3std6ranges3__45__cpo4swapE:
	.zero		1
.L_7:


//--------------------- .nv.constant0._ZN7cutlass13device_kernelINS_4gemm6kernel13GemmUniversalIN4cute5tupleIJiiiiEEENS1_10collective13CollectiveMmaINS1_37MainloopSm90TmaGmmaWarpSpecializedFP8ILi28ENS5_IJNS4_1CILi1EEENSA_ILi2EEESB_EEENS1_35KernelTmaWarpSpecializedCooperativeEEENS5_IJNSA_ILi128EEESG_NSA_ILi32EEEEEENS_12float_e5m2_tENS5_IJlSB_lEEESJ_SK_NS4_8TiledMMAINS4_8MMA_AtomIJNS4_4SM904GMMA31MMA_64x128x32_F32E5M2E5M2_SS_TNILNSO_7ScaleInE1ELSQ_1EEEEEENS4_6LayoutINS5_IJSC_SB_SB_EEENS5_IJSB_NSA_ILi0EEESV_EEEEENS5_IJNS4_10UnderscoreESY_SY_EEEEENS4_23SM90_TMA_LOAD_MULTICASTENS4_14ComposedLayoutINS4_7SwizzleILi1ELi4ELi3EEENS4_18smem_ptr_flag_bitsILi8EEENST_INS5_IJNSA_ILi8EEESH_EEENS5_IJSH_SB_EEEEEEEvNS4_8identityENS4_13SM90_TMA_LOADES1B_vS1C_EENS_8epilogue10collective6detail29Sm90TmaWarpSpecializedAdapterINS1G_15DefaultEpilogueISJ_SK_SK_NS1F_6thread17LinearCombinationISJ_Li1EffLNS1K_9ScaleType4KindE0ELNS_15FloatRoundStyleE2ESJ_EENS1_15EpilogueDefaultEEEEEvvEEEEvNT_6ParamsE --------------------------
	.section	.nv.constant0._ZN7cutlass13device_kernelINS_4gemm6kernel13GemmUniversalIN4cute5tupleIJiiiiEEENS1_10collective13CollectiveMmaINS1_37MainloopSm90TmaGmmaWarpSpecializedFP8ILi28ENS5_IJNS4_1CILi1EEENSA_ILi2EEESB_EEENS1_35KernelTmaWarpSpecializedCooperativeEEENS5_IJNSA_ILi128EEESG_NSA_ILi32EEEEEENS_12float_e5m2_tENS5_IJlSB_lEEESJ_SK_NS4_8TiledMMAINS4_8MMA_AtomIJNS4_4SM904GMMA31MMA_64x128x32_F32E5M2E5M2_SS_TNILNSO_7ScaleInE1ELSQ_1EEEEEENS4_6LayoutINS5_IJSC_SB_SB_EEENS5_IJSB_NSA_ILi0EEESV_EEEEENS5_IJNS4_10UnderscoreESY_SY_EEEEENS4_23SM90_TMA_LOAD_MULTICASTENS4_14ComposedLayoutINS4_7SwizzleILi1ELi4ELi3EEENS4_18smem_ptr_flag_bitsILi8EEENST_INS5_IJNSA_ILi8EEESH_EEENS5_IJSH_SB_EEEEEEEvNS4_8identityENS4_13SM90_TMA_LOADES1B_vS1C_EENS_8epilogue10collective6detail29Sm90TmaWarpSpecializedAdapterINS1G_15DefaultEpilogueISJ_SK_SK_NS1F_6thread17LinearCombinationISJ_Li1EffLNS1K_9ScaleType4KindE0ELNS_15FloatRoundStyleE2ESJ_EENS1_15EpilogueDefaultEEEEEvvEEEEvNT_6ParamsE,"a",@progbits
	.sectionflags	@""
	.align	4
.nv.constant0._ZN7cutlass13device_kernelINS_4gemm6kernel13GemmUniversalIN4cute5tupleIJiiiiEEENS1_10collective13CollectiveMmaINS1_37MainloopSm90TmaGmmaWarpSpecializedFP8ILi28ENS5_IJNS4_1CILi1EEENSA_ILi2EEESB_EEENS1_35KernelTmaWarpSpecializedCooperativeEEENS5_IJNSA_ILi128EEESG_NSA_ILi32EEEEEENS_12float_e5m2_tENS5_IJlSB_lEEESJ_SK_NS4_8TiledMMAINS4_8MMA_AtomIJNS4_4SM904GMMA31MMA_64x128x32_F32E5M2E5M2_SS_TNILNSO_7ScaleInE1ELSQ_1EEEEEENS4_6LayoutINS5_IJSC_SB_SB_EEENS5_IJSB_NSA_ILi0EEESV_EEEEENS5_IJNS4_10UnderscoreESY_SY_EEEEENS4_23SM90_TMA_LOAD_MULTICASTENS4_14ComposedLayoutINS4_7SwizzleILi1ELi4ELi3EEENS4_18smem_ptr_flag_bitsILi8EEENST_INS5_IJNSA_ILi8EEESH_EEENS5_IJSH_SB_EEEEEEEvNS4_8identityENS4_13SM90_TMA_LOADES1B_vS1C_EENS_8epilogue10collective6detail29Sm90TmaWarpSpecializedAdapterINS1G_15DefaultEpilogueISJ_SK_SK_NS1F_6thread17LinearCombinationISJ_Li1EffLNS1K_9ScaleType4KindE0ELNS_15FloatRoundStyleE2ESJ_EENS1_15EpilogueDefaultEEEEEvvEEEEvNT_6ParamsE:
	.zero		1664


//--------------------- SYMBOLS --------------------------

	.type		.nv.reservedSmem.offset0,@object
	.size		.nv.reservedSmem.offset0,0x4
